//
// Generated by NVIDIA NVVM Compiler
//
// Compiler Build ID: CL-36424714
// Cuda compilation tools, release 13.0, V13.0.88
// Based on NVVM 20.0.0
//

.version 9.0
.target sm_100
.address_size 64

	// .globl	_Z25multiplyMatrixGPUByBlocksPfS_S_i

.visible .entry _Z25multiplyMatrixGPUByBlocksPfS_S_i(
	.param .u64 .ptr .align 1 _Z25multiplyMatrixGPUByBlocksPfS_S_i_param_0,
	.param .u64 .ptr .align 1 _Z25multiplyMatrixGPUByBlocksPfS_S_i_param_1,
	.param .u64 .ptr .align 1 _Z25multiplyMatrixGPUByBlocksPfS_S_i_param_2,
	.param .u32 _Z25multiplyMatrixGPUByBlocksPfS_S_i_param_3
)
{
	.reg .pred 	%p<10>;
	.reg .b32 	%r<34>;
	.reg .b32 	%f<112>;
	.reg .b64 	%rd<57>;

	ld.param.u64 	%rd16, [_Z25multiplyMatrixGPUByBlocksPfS_S_i_param_0];
	ld.param.u64 	%rd17, [_Z25multiplyMatrixGPUByBlocksPfS_S_i_param_1];
	ld.param.u64 	%rd15, [_Z25multiplyMatrixGPUByBlocksPfS_S_i_param_2];
	ld.param.u32 	%r20, [_Z25multiplyMatrixGPUByBlocksPfS_S_i_param_3];
	cvta.to.global.u64 	%rd1, %rd17;
	cvta.to.global.u64 	%rd2, %rd16;
	mov.u32 	%r1, %ctaid.x;
	mov.u32 	%r2, %ctaid.y;
	setp.lt.s32 	%p1, %r20, 1;
	mov.f32 	%f111, 0f00000000;
	@%p1 bra 	$L__BB0_13;
	mul.lo.s32 	%r3, %r20, %r1;
	mul.lo.s32 	%r4, %r20, %r2;
	and.b32  	%r5, %r20, 15;
	setp.lt.u32 	%p2, %r20, 16;
	mov.f32 	%f111, 0f00000000;
	mov.b32 	%r31, 0;
	@%p2 bra 	$L__BB0_4;
	and.b32  	%r31, %r20, 2147483632;
	neg.s32 	%r29, %r31;
	mul.wide.u32 	%rd18, %r3, 4;
	add.s64 	%rd19, %rd18, %rd2;
	add.s64 	%rd54, %rd19, 32;
	mul.wide.u32 	%rd20, %r4, 4;
	add.s64 	%rd21, %rd20, %rd1;
	add.s64 	%rd53, %rd21, 32;
	mov.f32 	%f111, 0f00000000;
$L__BB0_3:
	.pragma "nounroll";
	ld.global.f32 	%f18, [%rd54+-32];
	ld.global.f32 	%f19, [%rd53+-32];
	fma.rn.f32 	%f20, %f18, %f19, %f111;
	ld.global.f32 	%f21, [%rd54+-28];
	ld.global.f32 	%f22, [%rd53+-28];
	fma.rn.f32 	%f23, %f21, %f22, %f20;
	ld.global.f32 	%f24, [%rd54+-24];
	ld.global.f32 	%f25, [%rd53+-24];
	fma.rn.f32 	%f26, %f24, %f25, %f23;
	ld.global.f32 	%f27, [%rd54+-20];
	ld.global.f32 	%f28, [%rd53+-20];
	fma.rn.f32 	%f29, %f27, %f28, %f26;
	ld.global.f32 	%f30, [%rd54+-16];
	ld.global.f32 	%f31, [%rd53+-16];
	fma.rn.f32 	%f32, %f30, %f31, %f29;
	ld.global.f32 	%f33, [%rd54+-12];
	ld.global.f32 	%f34, [%rd53+-12];
	fma.rn.f32 	%f35, %f33, %f34, %f32;
	ld.global.f32 	%f36, [%rd54+-8];
	ld.global.f32 	%f37, [%rd53+-8];
	fma.rn.f32 	%f38, %f36, %f37, %f35;
	ld.global.f32 	%f39, [%rd54+-4];
	ld.global.f32 	%f40, [%rd53+-4];
	fma.rn.f32 	%f41, %f39, %f40, %f38;
	ld.global.f32 	%f42, [%rd54];
	ld.global.f32 	%f43, [%rd53];
	fma.rn.f32 	%f44, %f42, %f43, %f41;
	ld.global.f32 	%f45, [%rd54+4];
	ld.global.f32 	%f46, [%rd53+4];
	fma.rn.f32 	%f47, %f45, %f46, %f44;
	ld.global.f32 	%f48, [%rd54+8];
	ld.global.f32 	%f49, [%rd53+8];
	fma.rn.f32 	%f50, %f48, %f49, %f47;
	ld.global.f32 	%f51, [%rd54+12];
	ld.global.f32 	%f52, [%rd53+12];
	fma.rn.f32 	%f53, %f51, %f52, %f50;
	ld.global.f32 	%f54, [%rd54+16];
	ld.global.f32 	%f55, [%rd53+16];
	fma.rn.f32 	%f56, %f54, %f55, %f53;
	ld.global.f32 	%f57, [%rd54+20];
	ld.global.f32 	%f58, [%rd53+20];
	fma.rn.f32 	%f59, %f57, %f58, %f56;
	ld.global.f32 	%f60, [%rd54+24];
	ld.global.f32 	%f61, [%rd53+24];
	fma.rn.f32 	%f62, %f60, %f61, %f59;
	ld.global.f32 	%f63, [%rd54+28];
	ld.global.f32 	%f64, [%rd53+28];
	fma.rn.f32 	%f111, %f63, %f64, %f62;
	add.s32 	%r29, %r29, 16;
	add.s64 	%rd54, %rd54, 64;
	add.s64 	%rd53, %rd53, 64;
	setp.ne.s32 	%p3, %r29, 0;
	@%p3 bra 	$L__BB0_3;
$L__BB0_4:
	setp.eq.s32 	%p4, %r5, 0;
	@%p4 bra 	$L__BB0_13;
	and.b32  	%r11, %r20, 7;
	setp.lt.u32 	%p5, %r5, 8;
	@%p5 bra 	$L__BB0_7;
	add.s32 	%r22, %r31, %r3;
	mul.wide.u32 	%rd22, %r22, 4;
	add.s64 	%rd23, %rd2, %rd22;
	ld.global.f32 	%f66, [%rd23];
	add.s32 	%r23, %r31, %r4;
	mul.wide.u32 	%rd24, %r23, 4;
	add.s64 	%rd25, %rd1, %rd24;
	ld.global.f32 	%f67, [%rd25];
	fma.rn.f32 	%f68, %f66, %f67, %f111;
	cvt.u64.u32 	%rd26, %r3;
	cvt.u64.u32 	%rd27, %r31;
	add.s64 	%rd28, %rd27, %rd26;
	shl.b64 	%rd29, %rd28, 2;
	add.s64 	%rd30, %rd2, %rd29;
	ld.global.f32 	%f69, [%rd30+4];
	cvt.u64.u32 	%rd31, %r4;
	add.s64 	%rd32, %rd27, %rd31;
	shl.b64 	%rd33, %rd32, 2;
	add.s64 	%rd34, %rd1, %rd33;
	ld.global.f32 	%f70, [%rd34+4];
	fma.rn.f32 	%f71, %f69, %f70, %f68;
	ld.global.f32 	%f72, [%rd30+8];
	ld.global.f32 	%f73, [%rd34+8];
	fma.rn.f32 	%f74, %f72, %f73, %f71;
	ld.global.f32 	%f75, [%rd30+12];
	ld.global.f32 	%f76, [%rd34+12];
	fma.rn.f32 	%f77, %f75, %f76, %f74;
	ld.global.f32 	%f78, [%rd30+16];
	ld.global.f32 	%f79, [%rd34+16];
	fma.rn.f32 	%f80, %f78, %f79, %f77;
	ld.global.f32 	%f81, [%rd30+20];
	ld.global.f32 	%f82, [%rd34+20];
	fma.rn.f32 	%f83, %f81, %f82, %f80;
	ld.global.f32 	%f84, [%rd30+24];
	ld.global.f32 	%f85, [%rd34+24];
	fma.rn.f32 	%f86, %f84, %f85, %f83;
	ld.global.f32 	%f87, [%rd30+28];
	ld.global.f32 	%f88, [%rd34+28];
	fma.rn.f32 	%f111, %f87, %f88, %f86;
	add.s32 	%r31, %r31, 8;
$L__BB0_7:
	setp.eq.s32 	%p6, %r11, 0;
	@%p6 bra 	$L__BB0_13;
	and.b32  	%r14, %r20, 3;
	setp.lt.u32 	%p7, %r11, 4;
	@%p7 bra 	$L__BB0_10;
	add.s32 	%r24, %r31, %r3;
	mul.wide.u32 	%rd35, %r24, 4;
	add.s64 	%rd36, %rd2, %rd35;
	ld.global.f32 	%f90, [%rd36];
	add.s32 	%r25, %r31, %r4;
	mul.wide.u32 	%rd37, %r25, 4;
	add.s64 	%rd38, %rd1, %rd37;
	ld.global.f32 	%f91, [%rd38];
	fma.rn.f32 	%f92, %f90, %f91, %f111;
	cvt.u64.u32 	%rd39, %r3;
	cvt.u64.u32 	%rd40, %r31;
	add.s64 	%rd41, %rd40, %rd39;
	shl.b64 	%rd42, %rd41, 2;
	add.s64 	%rd43, %rd2, %rd42;
	ld.global.f32 	%f93, [%rd43+4];
	cvt.u64.u32 	%rd44, %r4;
	add.s64 	%rd45, %rd40, %rd44;
	shl.b64 	%rd46, %rd45, 2;
	add.s64 	%rd47, %rd1, %rd46;
	ld.global.f32 	%f94, [%rd47+4];
	fma.rn.f32 	%f95, %f93, %f94, %f92;
	ld.global.f32 	%f96, [%rd43+8];
	ld.global.f32 	%f97, [%rd47+8];
	fma.rn.f32 	%f98, %f96, %f97, %f95;
	ld.global.f32 	%f99, [%rd43+12];
	ld.global.f32 	%f100, [%rd47+12];
	fma.rn.f32 	%f111, %f99, %f100, %f98;
	add.s32 	%r31, %r31, 4;
$L__BB0_10:
	setp.eq.s32 	%p8, %r14, 0;
	@%p8 bra 	$L__BB0_13;
	add.s32 	%r26, %r31, %r4;
	mul.wide.u32 	%rd48, %r26, 4;
	add.s64 	%rd56, %rd1, %rd48;
	add.s32 	%r27, %r31, %r3;
	mul.wide.u32 	%rd49, %r27, 4;
	add.s64 	%rd55, %rd2, %rd49;
	neg.s32 	%r33, %r14;
$L__BB0_12:
	.pragma "nounroll";
	ld.global.f32 	%f101, [%rd55];
	ld.global.f32 	%f102, [%rd56];
	fma.rn.f32 	%f111, %f101, %f102, %f111;
	add.s64 	%rd56, %rd56, 4;
	add.s64 	%rd55, %rd55, 4;
	add.s32 	%r33, %r33, 1;
	setp.ne.s32 	%p9, %r33, 0;
	@%p9 bra 	$L__BB0_12;
$L__BB0_13:
	cvta.to.global.u64 	%rd50, %rd15;
	mad.lo.s32 	%r28, %r20, %r1, %r2;
	mul.wide.s32 	%rd51, %r28, 4;
	add.s64 	%rd52, %rd50, %rd51;
	st.global.f32 	[%rd52], %f111;
	ret;

}
	// .globl	_Z34multiplyMatrixGPUByBlocksThreads1DPfS_S_i
.visible .entry _Z34multiplyMatrixGPUByBlocksThreads1DPfS_S_i(
	.param .u64 .ptr .align 1 _Z34multiplyMatrixGPUByBlocksThreads1DPfS_S_i_param_0,
	.param .u64 .ptr .align 1 _Z34multiplyMatrixGPUByBlocksThreads1DPfS_S_i_param_1,
	.param .u64 .ptr .align 1 _Z34multiplyMatrixGPUByBlocksThreads1DPfS_S_i_param_2,
	.param .u32 _Z34multiplyMatrixGPUByBlocksThreads1DPfS_S_i_param_3
)
{
	.reg .pred 	%p<10>;
	.reg .b32 	%r<37>;
	.reg .b32 	%f<112>;
	.reg .b64 	%rd<57>;

	ld.param.u64 	%rd16, [_Z34multiplyMatrixGPUByBlocksThreads1DPfS_S_i_param_0];
	ld.param.u64 	%rd17, [_Z34multiplyMatrixGPUByBlocksThreads1DPfS_S_i_param_1];
	ld.param.u64 	%rd15, [_Z34multiplyMatrixGPUByBlocksThreads1DPfS_S_i_param_2];
	ld.param.u32 	%r20, [_Z34multiplyMatrixGPUByBlocksThreads1DPfS_S_i_param_3];
	cvta.to.global.u64 	%rd1, %rd17;
	cvta.to.global.u64 	%rd2, %rd16;
	mov.u32 	%r1, %ctaid.x;
	mov.u32 	%r21, %tid.x;
	mov.u32 	%r22, %ctaid.y;
	mov.u32 	%r23, %ntid.x;
	mad.lo.s32 	%r2, %r22, %r23, %r21;
	setp.lt.s32 	%p1, %r20, 1;
	mov.f32 	%f111, 0f00000000;
	@%p1 bra 	$L__BB1_13;
	mul.lo.s32 	%r3, %r20, %r1;
	mul.lo.s32 	%r4, %r20, %r2;
	and.b32  	%r5, %r20, 15;
	setp.lt.u32 	%p2, %r20, 16;
	mov.f32 	%f111, 0f00000000;
	mov.b32 	%r34, 0;
	@%p2 bra 	$L__BB1_4;
	and.b32  	%r34, %r20, 2147483632;
	neg.s32 	%r32, %r34;
	mul.wide.u32 	%rd18, %r3, 4;
	add.s64 	%rd19, %rd18, %rd2;
	add.s64 	%rd54, %rd19, 32;
	mul.wide.u32 	%rd20, %r4, 4;
	add.s64 	%rd21, %rd20, %rd1;
	add.s64 	%rd53, %rd21, 32;
	mov.f32 	%f111, 0f00000000;
$L__BB1_3:
	.pragma "nounroll";
	ld.global.f32 	%f18, [%rd54+-32];
	ld.global.f32 	%f19, [%rd53+-32];
	fma.rn.f32 	%f20, %f18, %f19, %f111;
	ld.global.f32 	%f21, [%rd54+-28];
	ld.global.f32 	%f22, [%rd53+-28];
	fma.rn.f32 	%f23, %f21, %f22, %f20;
	ld.global.f32 	%f24, [%rd54+-24];
	ld.global.f32 	%f25, [%rd53+-24];
	fma.rn.f32 	%f26, %f24, %f25, %f23;
	ld.global.f32 	%f27, [%rd54+-20];
	ld.global.f32 	%f28, [%rd53+-20];
	fma.rn.f32 	%f29, %f27, %f28, %f26;
	ld.global.f32 	%f30, [%rd54+-16];
	ld.global.f32 	%f31, [%rd53+-16];
	fma.rn.f32 	%f32, %f30, %f31, %f29;
	ld.global.f32 	%f33, [%rd54+-12];
	ld.global.f32 	%f34, [%rd53+-12];
	fma.rn.f32 	%f35, %f33, %f34, %f32;
	ld.global.f32 	%f36, [%rd54+-8];
	ld.global.f32 	%f37, [%rd53+-8];
	fma.rn.f32 	%f38, %f36, %f37, %f35;
	ld.global.f32 	%f39, [%rd54+-4];
	ld.global.f32 	%f40, [%rd53+-4];
	fma.rn.f32 	%f41, %f39, %f40, %f38;
	ld.global.f32 	%f42, [%rd54];
	ld.global.f32 	%f43, [%rd53];
	fma.rn.f32 	%f44, %f42, %f43, %f41;
	ld.global.f32 	%f45, [%rd54+4];
	ld.global.f32 	%f46, [%rd53+4];
	fma.rn.f32 	%f47, %f45, %f46, %f44;
	ld.global.f32 	%f48, [%rd54+8];
	ld.global.f32 	%f49, [%rd53+8];
	fma.rn.f32 	%f50, %f48, %f49, %f47;
	ld.global.f32 	%f51, [%rd54+12];
	ld.global.f32 	%f52, [%rd53+12];
	fma.rn.f32 	%f53, %f51, %f52, %f50;
	ld.global.f32 	%f54, [%rd54+16];
	ld.global.f32 	%f55, [%rd53+16];
	fma.rn.f32 	%f56, %f54, %f55, %f53;
	ld.global.f32 	%f57, [%rd54+20];
	ld.global.f32 	%f58, [%rd53+20];
	fma.rn.f32 	%f59, %f57, %f58, %f56;
	ld.global.f32 	%f60, [%rd54+24];
	ld.global.f32 	%f61, [%rd53+24];
	fma.rn.f32 	%f62, %f60, %f61, %f59;
	ld.global.f32 	%f63, [%rd54+28];
	ld.global.f32 	%f64, [%rd53+28];
	fma.rn.f32 	%f111, %f63, %f64, %f62;
	add.s32 	%r32, %r32, 16;
	add.s64 	%rd54, %rd54, 64;
	add.s64 	%rd53, %rd53, 64;
	setp.ne.s32 	%p3, %r32, 0;
	@%p3 bra 	$L__BB1_3;
$L__BB1_4:
	setp.eq.s32 	%p4, %r5, 0;
	@%p4 bra 	$L__BB1_13;
	and.b32  	%r11, %r20, 7;
	setp.lt.u32 	%p5, %r5, 8;
	@%p5 bra 	$L__BB1_7;
	add.s32 	%r25, %r34, %r3;
	mul.wide.u32 	%rd22, %r25, 4;
	add.s64 	%rd23, %rd2, %rd22;
	ld.global.f32 	%f66, [%rd23];
	add.s32 	%r26, %r34, %r4;
	mul.wide.u32 	%rd24, %r26, 4;
	add.s64 	%rd25, %rd1, %rd24;
	ld.global.f32 	%f67, [%rd25];
	fma.rn.f32 	%f68, %f66, %f67, %f111;
	cvt.u64.u32 	%rd26, %r3;
	cvt.u64.u32 	%rd27, %r34;
	add.s64 	%rd28, %rd27, %rd26;
	shl.b64 	%rd29, %rd28, 2;
	add.s64 	%rd30, %rd2, %rd29;
	ld.global.f32 	%f69, [%rd30+4];
	cvt.u64.u32 	%rd31, %r4;
	add.s64 	%rd32, %rd27, %rd31;
	shl.b64 	%rd33, %rd32, 2;
	add.s64 	%rd34, %rd1, %rd33;
	ld.global.f32 	%f70, [%rd34+4];
	fma.rn.f32 	%f71, %f69, %f70, %f68;
	ld.global.f32 	%f72, [%rd30+8];
	ld.global.f32 	%f73, [%rd34+8];
	fma.rn.f32 	%f74, %f72, %f73, %f71;
	ld.global.f32 	%f75, [%rd30+12];
	ld.global.f32 	%f76, [%rd34+12];
	fma.rn.f32 	%f77, %f75, %f76, %f74;
	ld.global.f32 	%f78, [%rd30+16];
	ld.global.f32 	%f79, [%rd34+16];
	fma.rn.f32 	%f80, %f78, %f79, %f77;
	ld.global.f32 	%f81, [%rd30+20];
	ld.global.f32 	%f82, [%rd34+20];
	fma.rn.f32 	%f83, %f81, %f82, %f80;
	ld.global.f32 	%f84, [%rd30+24];
	ld.global.f32 	%f85, [%rd34+24];
	fma.rn.f32 	%f86, %f84, %f85, %f83;
	ld.global.f32 	%f87, [%rd30+28];
	ld.global.f32 	%f88, [%rd34+28];
	fma.rn.f32 	%f111, %f87, %f88, %f86;
	add.s32 	%r34, %r34, 8;
$L__BB1_7:
	setp.eq.s32 	%p6, %r11, 0;
	@%p6 bra 	$L__BB1_13;
	and.b32  	%r14, %r20, 3;
	setp.lt.u32 	%p7, %r11, 4;
	@%p7 bra 	$L__BB1_10;
	add.s32 	%r27, %r34, %r3;
	mul.wide.u32 	%rd35, %r27, 4;
	add.s64 	%rd36, %rd2, %rd35;
	ld.global.f32 	%f90, [%rd36];
	add.s32 	%r28, %r34, %r4;
	mul.wide.u32 	%rd37, %r28, 4;
	add.s64 	%rd38, %rd1, %rd37;
	ld.global.f32 	%f91, [%rd38];
	fma.rn.f32 	%f92, %f90, %f91, %f111;
	cvt.u64.u32 	%rd39, %r3;
	cvt.u64.u32 	%rd40, %r34;
	add.s64 	%rd41, %rd40, %rd39;
	shl.b64 	%rd42, %rd41, 2;
	add.s64 	%rd43, %rd2, %rd42;
	ld.global.f32 	%f93, [%rd43+4];
	cvt.u64.u32 	%rd44, %r4;
	add.s64 	%rd45, %rd40, %rd44;
	shl.b64 	%rd46, %rd45, 2;
	add.s64 	%rd47, %rd1, %rd46;
	ld.global.f32 	%f94, [%rd47+4];
	fma.rn.f32 	%f95, %f93, %f94, %f92;
	ld.global.f32 	%f96, [%rd43+8];
	ld.global.f32 	%f97, [%rd47+8];
	fma.rn.f32 	%f98, %f96, %f97, %f95;
	ld.global.f32 	%f99, [%rd43+12];
	ld.global.f32 	%f100, [%rd47+12];
	fma.rn.f32 	%f111, %f99, %f100, %f98;
	add.s32 	%r34, %r34, 4;
$L__BB1_10:
	setp.eq.s32 	%p8, %r14, 0;
	@%p8 bra 	$L__BB1_13;
	add.s32 	%r29, %r34, %r4;
	mul.wide.u32 	%rd48, %r29, 4;
	add.s64 	%rd56, %rd1, %rd48;
	add.s32 	%r30, %r34, %r3;
	mul.wide.u32 	%rd49, %r30, 4;
	add.s64 	%rd55, %rd2, %rd49;
	neg.s32 	%r36, %r14;
$L__BB1_12:
	.pragma "nounroll";
	ld.global.f32 	%f101, [%rd55];
	ld.global.f32 	%f102, [%rd56];
	fma.rn.f32 	%f111, %f101, %f102, %f111;
	add.s64 	%rd56, %rd56, 4;
	add.s64 	%rd55, %rd55, 4;
	add.s32 	%r36, %r36, 1;
	setp.ne.s32 	%p9, %r36, 0;
	@%p9 bra 	$L__BB1_12;
$L__BB1_13:
	cvta.to.global.u64 	%rd50, %rd15;
	mad.lo.s32 	%r31, %r20, %r1, %r2;
	mul.wide.s32 	%rd51, %r31, 4;
	add.s64 	%rd52, %rd50, %rd51;
	st.global.f32 	[%rd52], %f111;
	ret;

}
	// .globl	_Z45multiplyMatrixGPUByBlocksThreads1DNonMultiplePfS_S_i
.visible .entry _Z45multiplyMatrixGPUByBlocksThreads1DNonMultiplePfS_S_i(
	.param .u64 .ptr .align 1 _Z45multiplyMatrixGPUByBlocksThreads1DNonMultiplePfS_S_i_param_0,
	.param .u64 .ptr .align 1 _Z45multiplyMatrixGPUByBlocksThreads1DNonMultiplePfS_S_i_param_1,
	.param .u64 .ptr .align 1 _Z45multiplyMatrixGPUByBlocksThreads1DNonMultiplePfS_S_i_param_2,
	.param .u32 _Z45multiplyMatrixGPUByBlocksThreads1DNonMultiplePfS_S_i_param_3
)
{
	.reg .pred 	%p<10>;
	.reg .b32 	%r<37>;
	.reg .b32 	%f<111>;
	.reg .b64 	%rd<57>;

	ld.param.u64 	%rd16, [_Z45multiplyMatrixGPUByBlocksThreads1DNonMultiplePfS_S_i_param_0];
	ld.param.u64 	%rd17, [_Z45multiplyMatrixGPUByBlocksThreads1DNonMultiplePfS_S_i_param_1];
	ld.param.u64 	%rd15, [_Z45multiplyMatrixGPUByBlocksThreads1DNonMultiplePfS_S_i_param_2];
	ld.param.u32 	%r19, [_Z45multiplyMatrixGPUByBlocksThreads1DNonMultiplePfS_S_i_param_3];
	cvta.to.global.u64 	%rd1, %rd17;
	cvta.to.global.u64 	%rd2, %rd16;
	mov.u32 	%r20, %tid.x;
	mov.u32 	%r21, %ctaid.y;
	mov.u32 	%r22, %ntid.x;
	mad.lo.s32 	%r1, %r21, %r22, %r20;
	setp.ge.s32 	%p1, %r1, %r19;
	@%p1 bra 	$L__BB2_14;
	mov.u32 	%r24, %ctaid.x;
	mul.lo.s32 	%r2, %r19, %r24;
	mul.lo.s32 	%r3, %r19, %r1;
	and.b32  	%r4, %r19, 15;
	setp.lt.u32 	%p2, %r19, 16;
	mov.f32 	%f110, 0f00000000;
	mov.b32 	%r34, 0;
	@%p2 bra 	$L__BB2_4;
	and.b32  	%r34, %r19, 2147483632;
	neg.s32 	%r32, %r34;
	mul.wide.u32 	%rd18, %r2, 4;
	add.s64 	%rd19, %rd18, %rd2;
	add.s64 	%rd54, %rd19, 32;
	mul.wide.u32 	%rd20, %r3, 4;
	add.s64 	%rd21, %rd20, %rd1;
	add.s64 	%rd53, %rd21, 32;
	mov.f32 	%f110, 0f00000000;
$L__BB2_3:
	.pragma "nounroll";
	ld.global.f32 	%f17, [%rd54+-32];
	ld.global.f32 	%f18, [%rd53+-32];
	fma.rn.f32 	%f19, %f17, %f18, %f110;
	ld.global.f32 	%f20, [%rd54+-28];
	ld.global.f32 	%f21, [%rd53+-28];
	fma.rn.f32 	%f22, %f20, %f21, %f19;
	ld.global.f32 	%f23, [%rd54+-24];
	ld.global.f32 	%f24, [%rd53+-24];
	fma.rn.f32 	%f25, %f23, %f24, %f22;
	ld.global.f32 	%f26, [%rd54+-20];
	ld.global.f32 	%f27, [%rd53+-20];
	fma.rn.f32 	%f28, %f26, %f27, %f25;
	ld.global.f32 	%f29, [%rd54+-16];
	ld.global.f32 	%f30, [%rd53+-16];
	fma.rn.f32 	%f31, %f29, %f30, %f28;
	ld.global.f32 	%f32, [%rd54+-12];
	ld.global.f32 	%f33, [%rd53+-12];
	fma.rn.f32 	%f34, %f32, %f33, %f31;
	ld.global.f32 	%f35, [%rd54+-8];
	ld.global.f32 	%f36, [%rd53+-8];
	fma.rn.f32 	%f37, %f35, %f36, %f34;
	ld.global.f32 	%f38, [%rd54+-4];
	ld.global.f32 	%f39, [%rd53+-4];
	fma.rn.f32 	%f40, %f38, %f39, %f37;
	ld.global.f32 	%f41, [%rd54];
	ld.global.f32 	%f42, [%rd53];
	fma.rn.f32 	%f43, %f41, %f42, %f40;
	ld.global.f32 	%f44, [%rd54+4];
	ld.global.f32 	%f45, [%rd53+4];
	fma.rn.f32 	%f46, %f44, %f45, %f43;
	ld.global.f32 	%f47, [%rd54+8];
	ld.global.f32 	%f48, [%rd53+8];
	fma.rn.f32 	%f49, %f47, %f48, %f46;
	ld.global.f32 	%f50, [%rd54+12];
	ld.global.f32 	%f51, [%rd53+12];
	fma.rn.f32 	%f52, %f50, %f51, %f49;
	ld.global.f32 	%f53, [%rd54+16];
	ld.global.f32 	%f54, [%rd53+16];
	fma.rn.f32 	%f55, %f53, %f54, %f52;
	ld.global.f32 	%f56, [%rd54+20];
	ld.global.f32 	%f57, [%rd53+20];
	fma.rn.f32 	%f58, %f56, %f57, %f55;
	ld.global.f32 	%f59, [%rd54+24];
	ld.global.f32 	%f60, [%rd53+24];
	fma.rn.f32 	%f61, %f59, %f60, %f58;
	ld.global.f32 	%f62, [%rd54+28];
	ld.global.f32 	%f63, [%rd53+28];
	fma.rn.f32 	%f110, %f62, %f63, %f61;
	add.s32 	%r32, %r32, 16;
	add.s64 	%rd54, %rd54, 64;
	add.s64 	%rd53, %rd53, 64;
	setp.ne.s32 	%p3, %r32, 0;
	@%p3 bra 	$L__BB2_3;
$L__BB2_4:
	setp.eq.s32 	%p4, %r4, 0;
	@%p4 bra 	$L__BB2_13;
	and.b32  	%r10, %r19, 7;
	setp.lt.u32 	%p5, %r4, 8;
	@%p5 bra 	$L__BB2_7;
	add.s32 	%r25, %r34, %r2;
	mul.wide.u32 	%rd22, %r25, 4;
	add.s64 	%rd23, %rd2, %rd22;
	ld.global.f32 	%f65, [%rd23];
	add.s32 	%r26, %r34, %r3;
	mul.wide.u32 	%rd24, %r26, 4;
	add.s64 	%rd25, %rd1, %rd24;
	ld.global.f32 	%f66, [%rd25];
	fma.rn.f32 	%f67, %f65, %f66, %f110;
	cvt.u64.u32 	%rd26, %r2;
	cvt.u64.u32 	%rd27, %r34;
	add.s64 	%rd28, %rd27, %rd26;
	shl.b64 	%rd29, %rd28, 2;
	add.s64 	%rd30, %rd2, %rd29;
	ld.global.f32 	%f68, [%rd30+4];
	cvt.u64.u32 	%rd31, %r3;
	add.s64 	%rd32, %rd27, %rd31;
	shl.b64 	%rd33, %rd32, 2;
	add.s64 	%rd34, %rd1, %rd33;
	ld.global.f32 	%f69, [%rd34+4];
	fma.rn.f32 	%f70, %f68, %f69, %f67;
	ld.global.f32 	%f71, [%rd30+8];
	ld.global.f32 	%f72, [%rd34+8];
	fma.rn.f32 	%f73, %f71, %f72, %f70;
	ld.global.f32 	%f74, [%rd30+12];
	ld.global.f32 	%f75, [%rd34+12];
	fma.rn.f32 	%f76, %f74, %f75, %f73;
	ld.global.f32 	%f77, [%rd30+16];
	ld.global.f32 	%f78, [%rd34+16];
	fma.rn.f32 	%f79, %f77, %f78, %f76;
	ld.global.f32 	%f80, [%rd30+20];
	ld.global.f32 	%f81, [%rd34+20];
	fma.rn.f32 	%f82, %f80, %f81, %f79;
	ld.global.f32 	%f83, [%rd30+24];
	ld.global.f32 	%f84, [%rd34+24];
	fma.rn.f32 	%f85, %f83, %f84, %f82;
	ld.global.f32 	%f86, [%rd30+28];
	ld.global.f32 	%f87, [%rd34+28];
	fma.rn.f32 	%f110, %f86, %f87, %f85;
	add.s32 	%r34, %r34, 8;
$L__BB2_7:
	setp.eq.s32 	%p6, %r10, 0;
	@%p6 bra 	$L__BB2_13;
	and.b32  	%r13, %r19, 3;
	setp.lt.u32 	%p7, %r10, 4;
	@%p7 bra 	$L__BB2_10;
	add.s32 	%r27, %r34, %r2;
	mul.wide.u32 	%rd35, %r27, 4;
	add.s64 	%rd36, %rd2, %rd35;
	ld.global.f32 	%f89, [%rd36];
	add.s32 	%r28, %r34, %r3;
	mul.wide.u32 	%rd37, %r28, 4;
	add.s64 	%rd38, %rd1, %rd37;
	ld.global.f32 	%f90, [%rd38];
	fma.rn.f32 	%f91, %f89, %f90, %f110;
	cvt.u64.u32 	%rd39, %r2;
	cvt.u64.u32 	%rd40, %r34;
	add.s64 	%rd41, %rd40, %rd39;
	shl.b64 	%rd42, %rd41, 2;
	add.s64 	%rd43, %rd2, %rd42;
	ld.global.f32 	%f92, [%rd43+4];
	cvt.u64.u32 	%rd44, %r3;
	add.s64 	%rd45, %rd40, %rd44;
	shl.b64 	%rd46, %rd45, 2;
	add.s64 	%rd47, %rd1, %rd46;
	ld.global.f32 	%f93, [%rd47+4];
	fma.rn.f32 	%f94, %f92, %f93, %f91;
	ld.global.f32 	%f95, [%rd43+8];
	ld.global.f32 	%f96, [%rd47+8];
	fma.rn.f32 	%f97, %f95, %f96, %f94;
	ld.global.f32 	%f98, [%rd43+12];
	ld.global.f32 	%f99, [%rd47+12];
	fma.rn.f32 	%f110, %f98, %f99, %f97;
	add.s32 	%r34, %r34, 4;
$L__BB2_10:
	setp.eq.s32 	%p8, %r13, 0;
	@%p8 bra 	$L__BB2_13;
	add.s32 	%r29, %r34, %r3;
	mul.wide.u32 	%rd48, %r29, 4;
	add.s64 	%rd56, %rd1, %rd48;
	add.s32 	%r30, %r34, %r2;
	mul.wide.u32 	%rd49, %r30, 4;
	add.s64 	%rd55, %rd2, %rd49;
	neg.s32 	%r36, %r13;
$L__BB2_12:
	.pragma "nounroll";
	ld.global.f32 	%f100, [%rd55];
	ld.global.f32 	%f101, [%rd56];
	fma.rn.f32 	%f110, %f100, %f101, %f110;
	add.s64 	%rd56, %rd56, 4;
	add.s64 	%rd55, %rd55, 4;
	add.s32 	%r36, %r36, 1;
	setp.ne.s32 	%p9, %r36, 0;
	@%p9 bra 	$L__BB2_12;
$L__BB2_13:
	add.s32 	%r31, %r2, %r1;
	cvta.to.global.u64 	%rd50, %rd15;
	mul.wide.u32 	%rd51, %r31, 4;
	add.s64 	%rd52, %rd50, %rd51;
	st.global.f32 	[%rd52], %f110;
$L__BB2_14:
	ret;

}
	// .globl	_Z34multiplyMatrixGPUByBlocksThreads2DPfS_S_i
.visible .entry _Z34multiplyMatrixGPUByBlocksThreads2DPfS_S_i(
	.param .u64 .ptr .align 1 _Z34multiplyMatrixGPUByBlocksThreads2DPfS_S_i_param_0,
	.param .u64 .ptr .align 1 _Z34multiplyMatrixGPUByBlocksThreads2DPfS_S_i_param_1,
	.param .u64 .ptr .align 1 _Z34multiplyMatrixGPUByBlocksThreads2DPfS_S_i_param_2,
	.param .u32 _Z34multiplyMatrixGPUByBlocksThreads2DPfS_S_i_param_3
)
{
	.reg .pred 	%p<10>;
	.reg .b32 	%r<46>;
	.reg .b32 	%f<112>;
	.reg .b64 	%rd<43>;

	ld.param.u64 	%rd11, [_Z34multiplyMatrixGPUByBlocksThreads2DPfS_S_i_param_0];
	ld.param.u64 	%rd12, [_Z34multiplyMatrixGPUByBlocksThreads2DPfS_S_i_param_1];
	ld.param.u64 	%rd10, [_Z34multiplyMatrixGPUByBlocksThreads2DPfS_S_i_param_2];
	ld.param.u32 	%r25, [_Z34multiplyMatrixGPUByBlocksThreads2DPfS_S_i_param_3];
	cvta.to.global.u64 	%rd1, %rd12;
	cvta.to.global.u64 	%rd2, %rd11;
	mov.u32 	%r26, %tid.x;
	mov.u32 	%r27, %ctaid.x;
	mov.u32 	%r28, %ntid.x;
	mad.lo.s32 	%r1, %r27, %r28, %r26;
	mov.u32 	%r29, %tid.y;
	mov.u32 	%r30, %ctaid.y;
	mov.u32 	%r31, %ntid.y;
	mad.lo.s32 	%r2, %r30, %r31, %r29;
	setp.lt.s32 	%p1, %r25, 1;
	mov.f32 	%f111, 0f00000000;
	@%p1 bra 	$L__BB3_13;
	mul.lo.s32 	%r3, %r25, %r1;
	mul.lo.s32 	%r4, %r25, %r2;
	and.b32  	%r5, %r25, 15;
	setp.lt.u32 	%p2, %r25, 16;
	mov.f32 	%f111, 0f00000000;
	mov.b32 	%r42, 0;
	@%p2 bra 	$L__BB3_4;
	and.b32  	%r42, %r25, 2147483632;
	neg.s32 	%r40, %r42;
	add.s64 	%rd3, %rd2, 32;
	mul.wide.u32 	%rd13, %r4, 4;
	add.s64 	%rd14, %rd13, %rd1;
	add.s64 	%rd41, %rd14, 32;
	mov.f32 	%f111, 0f00000000;
	mov.u32 	%r39, %r3;
$L__BB3_3:
	.pragma "nounroll";
	mul.wide.s32 	%rd15, %r39, 4;
	add.s64 	%rd16, %rd3, %rd15;
	ld.global.f32 	%f18, [%rd16+-32];
	ld.global.f32 	%f19, [%rd41+-32];
	fma.rn.f32 	%f20, %f18, %f19, %f111;
	ld.global.f32 	%f21, [%rd16+-28];
	ld.global.f32 	%f22, [%rd41+-28];
	fma.rn.f32 	%f23, %f21, %f22, %f20;
	ld.global.f32 	%f24, [%rd16+-24];
	ld.global.f32 	%f25, [%rd41+-24];
	fma.rn.f32 	%f26, %f24, %f25, %f23;
	ld.global.f32 	%f27, [%rd16+-20];
	ld.global.f32 	%f28, [%rd41+-20];
	fma.rn.f32 	%f29, %f27, %f28, %f26;
	ld.global.f32 	%f30, [%rd16+-16];
	ld.global.f32 	%f31, [%rd41+-16];
	fma.rn.f32 	%f32, %f30, %f31, %f29;
	ld.global.f32 	%f33, [%rd16+-12];
	ld.global.f32 	%f34, [%rd41+-12];
	fma.rn.f32 	%f35, %f33, %f34, %f32;
	ld.global.f32 	%f36, [%rd16+-8];
	ld.global.f32 	%f37, [%rd41+-8];
	fma.rn.f32 	%f38, %f36, %f37, %f35;
	ld.global.f32 	%f39, [%rd16+-4];
	ld.global.f32 	%f40, [%rd41+-4];
	fma.rn.f32 	%f41, %f39, %f40, %f38;
	ld.global.f32 	%f42, [%rd16];
	ld.global.f32 	%f43, [%rd41];
	fma.rn.f32 	%f44, %f42, %f43, %f41;
	ld.global.f32 	%f45, [%rd16+4];
	ld.global.f32 	%f46, [%rd41+4];
	fma.rn.f32 	%f47, %f45, %f46, %f44;
	ld.global.f32 	%f48, [%rd16+8];
	ld.global.f32 	%f49, [%rd41+8];
	fma.rn.f32 	%f50, %f48, %f49, %f47;
	ld.global.f32 	%f51, [%rd16+12];
	ld.global.f32 	%f52, [%rd41+12];
	fma.rn.f32 	%f53, %f51, %f52, %f50;
	ld.global.f32 	%f54, [%rd16+16];
	ld.global.f32 	%f55, [%rd41+16];
	fma.rn.f32 	%f56, %f54, %f55, %f53;
	ld.global.f32 	%f57, [%rd16+20];
	ld.global.f32 	%f58, [%rd41+20];
	fma.rn.f32 	%f59, %f57, %f58, %f56;
	ld.global.f32 	%f60, [%rd16+24];
	ld.global.f32 	%f61, [%rd41+24];
	fma.rn.f32 	%f62, %f60, %f61, %f59;
	ld.global.f32 	%f63, [%rd16+28];
	ld.global.f32 	%f64, [%rd41+28];
	fma.rn.f32 	%f111, %f63, %f64, %f62;
	add.s32 	%r40, %r40, 16;
	add.s32 	%r39, %r39, 16;
	add.s64 	%rd41, %rd41, 64;
	setp.ne.s32 	%p3, %r40, 0;
	@%p3 bra 	$L__BB3_3;
$L__BB3_4:
	setp.eq.s32 	%p4, %r5, 0;
	@%p4 bra 	$L__BB3_13;
	and.b32  	%r13, %r25, 7;
	setp.lt.u32 	%p5, %r5, 8;
	@%p5 bra 	$L__BB3_7;
	add.s32 	%r33, %r42, %r3;
	mul.wide.s32 	%rd17, %r33, 4;
	add.s64 	%rd18, %rd2, %rd17;
	ld.global.f32 	%f66, [%rd18];
	add.s32 	%r34, %r42, %r4;
	mul.wide.u32 	%rd19, %r34, 4;
	add.s64 	%rd20, %rd1, %rd19;
	ld.global.f32 	%f67, [%rd20];
	fma.rn.f32 	%f68, %f66, %f67, %f111;
	ld.global.f32 	%f69, [%rd18+4];
	cvt.u64.u32 	%rd21, %r4;
	cvt.u64.u32 	%rd22, %r42;
	add.s64 	%rd23, %rd22, %rd21;
	shl.b64 	%rd24, %rd23, 2;
	add.s64 	%rd25, %rd1, %rd24;
	ld.global.f32 	%f70, [%rd25+4];
	fma.rn.f32 	%f71, %f69, %f70, %f68;
	ld.global.f32 	%f72, [%rd18+8];
	ld.global.f32 	%f73, [%rd25+8];
	fma.rn.f32 	%f74, %f72, %f73, %f71;
	ld.global.f32 	%f75, [%rd18+12];
	ld.global.f32 	%f76, [%rd25+12];
	fma.rn.f32 	%f77, %f75, %f76, %f74;
	ld.global.f32 	%f78, [%rd18+16];
	ld.global.f32 	%f79, [%rd25+16];
	fma.rn.f32 	%f80, %f78, %f79, %f77;
	ld.global.f32 	%f81, [%rd18+20];
	ld.global.f32 	%f82, [%rd25+20];
	fma.rn.f32 	%f83, %f81, %f82, %f80;
	ld.global.f32 	%f84, [%rd18+24];
	ld.global.f32 	%f85, [%rd25+24];
	fma.rn.f32 	%f86, %f84, %f85, %f83;
	ld.global.f32 	%f87, [%rd18+28];
	ld.global.f32 	%f88, [%rd25+28];
	fma.rn.f32 	%f111, %f87, %f88, %f86;
	add.s32 	%r42, %r42, 8;
$L__BB3_7:
	setp.eq.s32 	%p6, %r13, 0;
	@%p6 bra 	$L__BB3_13;
	and.b32  	%r16, %r25, 3;
	setp.lt.u32 	%p7, %r13, 4;
	@%p7 bra 	$L__BB3_10;
	add.s32 	%r35, %r42, %r3;
	mul.wide.s32 	%rd26, %r35, 4;
	add.s64 	%rd27, %rd2, %rd26;
	ld.global.f32 	%f90, [%rd27];
	add.s32 	%r36, %r42, %r4;
	mul.wide.u32 	%rd28, %r36, 4;
	add.s64 	%rd29, %rd1, %rd28;
	ld.global.f32 	%f91, [%rd29];
	fma.rn.f32 	%f92, %f90, %f91, %f111;
	ld.global.f32 	%f93, [%rd27+4];
	cvt.u64.u32 	%rd30, %r4;
	cvt.u64.u32 	%rd31, %r42;
	add.s64 	%rd32, %rd31, %rd30;
	shl.b64 	%rd33, %rd32, 2;
	add.s64 	%rd34, %rd1, %rd33;
	ld.global.f32 	%f94, [%rd34+4];
	fma.rn.f32 	%f95, %f93, %f94, %f92;
	ld.global.f32 	%f96, [%rd27+8];
	ld.global.f32 	%f97, [%rd34+8];
	fma.rn.f32 	%f98, %f96, %f97, %f95;
	ld.global.f32 	%f99, [%rd27+12];
	ld.global.f32 	%f100, [%rd34+12];
	fma.rn.f32 	%f111, %f99, %f100, %f98;
	add.s32 	%r42, %r42, 4;
$L__BB3_10:
	setp.eq.s32 	%p8, %r16, 0;
	@%p8 bra 	$L__BB3_13;
	add.s32 	%r37, %r42, %r4;
	mul.wide.u32 	%rd35, %r37, 4;
	add.s64 	%rd42, %rd1, %rd35;
	add.s32 	%r45, %r42, %r3;
	neg.s32 	%r44, %r16;
$L__BB3_12:
	.pragma "nounroll";
	mul.wide.s32 	%rd36, %r45, 4;
	add.s64 	%rd37, %rd2, %rd36;
	ld.global.f32 	%f101, [%rd37];
	ld.global.f32 	%f102, [%rd42];
	fma.rn.f32 	%f111, %f101, %f102, %f111;
	add.s64 	%rd42, %rd42, 4;
	add.s32 	%r45, %r45, 1;
	add.s32 	%r44, %r44, 1;
	setp.ne.s32 	%p9, %r44, 0;
	@%p9 bra 	$L__BB3_12;
$L__BB3_13:
	cvta.to.global.u64 	%rd38, %rd10;
	mad.lo.s32 	%r38, %r25, %r1, %r2;
	mul.wide.s32 	%rd39, %r38, 4;
	add.s64 	%rd40, %rd38, %rd39;
	st.global.f32 	[%rd40], %f111;
	ret;

}
	// .globl	_Z45multiplyMatrixGPUByBlocksThreads2DNonMultiplePfS_S_i
.visible .entry _Z45multiplyMatrixGPUByBlocksThreads2DNonMultiplePfS_S_i(
	.param .u64 .ptr .align 1 _Z45multiplyMatrixGPUByBlocksThreads2DNonMultiplePfS_S_i_param_0,
	.param .u64 .ptr .align 1 _Z45multiplyMatrixGPUByBlocksThreads2DNonMultiplePfS_S_i_param_1,
	.param .u64 .ptr .align 1 _Z45multiplyMatrixGPUByBlocksThreads2DNonMultiplePfS_S_i_param_2,
	.param .u32 _Z45multiplyMatrixGPUByBlocksThreads2DNonMultiplePfS_S_i_param_3
)
{
	.reg .pred 	%p<10>;
	.reg .b32 	%r<49>;
	.reg .b32 	%f<111>;
	.reg .b64 	%rd<43>;

	ld.param.u64 	%rd11, [_Z45multiplyMatrixGPUByBlocksThreads2DNonMultiplePfS_S_i_param_0];
	ld.param.u64 	%rd12, [_Z45multiplyMatrixGPUByBlocksThreads2DNonMultiplePfS_S_i_param_1];
	ld.param.u64 	%rd10, [_Z45multiplyMatrixGPUByBlocksThreads2DNonMultiplePfS_S_i_param_2];
	ld.param.u32 	%r26, [_Z45multiplyMatrixGPUByBlocksThreads2DNonMultiplePfS_S_i_param_3];
	cvta.to.global.u64 	%rd1, %rd12;
	cvta.to.global.u64 	%rd2, %rd11;
	mov.u32 	%r27, %tid.x;
	mov.u32 	%r28, %ctaid.x;
	mov.u32 	%r29, %ntid.x;
	mad.lo.s32 	%r1, %r28, %r29, %r27;
	mov.u32 	%r30, %tid.y;
	mov.u32 	%r31, %ctaid.y;
	mov.u32 	%r32, %ntid.y;
	mad.lo.s32 	%r33, %r31, %r32, %r30;
	max.s32 	%r34, %r1, %r33;
	setp.ge.s32 	%p1, %r34, %r26;
	@%p1 bra 	$L__BB4_14;
	mul.lo.s32 	%r3, %r26, %r1;
	mul.lo.s32 	%r4, %r26, %r33;
	and.b32  	%r5, %r26, 15;
	setp.lt.u32 	%p2, %r26, 16;
	mov.f32 	%f110, 0f00000000;
	mov.b32 	%r45, 0;
	@%p2 bra 	$L__BB4_4;
	and.b32  	%r45, %r26, 2147483632;
	neg.s32 	%r43, %r45;
	add.s64 	%rd3, %rd2, 32;
	mul.wide.u32 	%rd13, %r4, 4;
	add.s64 	%rd14, %rd13, %rd1;
	add.s64 	%rd41, %rd14, 32;
	mov.f32 	%f110, 0f00000000;
	mov.u32 	%r42, %r3;
$L__BB4_3:
	.pragma "nounroll";
	mul.wide.s32 	%rd15, %r42, 4;
	add.s64 	%rd16, %rd3, %rd15;
	ld.global.f32 	%f17, [%rd16+-32];
	ld.global.f32 	%f18, [%rd41+-32];
	fma.rn.f32 	%f19, %f17, %f18, %f110;
	ld.global.f32 	%f20, [%rd16+-28];
	ld.global.f32 	%f21, [%rd41+-28];
	fma.rn.f32 	%f22, %f20, %f21, %f19;
	ld.global.f32 	%f23, [%rd16+-24];
	ld.global.f32 	%f24, [%rd41+-24];
	fma.rn.f32 	%f25, %f23, %f24, %f22;
	ld.global.f32 	%f26, [%rd16+-20];
	ld.global.f32 	%f27, [%rd41+-20];
	fma.rn.f32 	%f28, %f26, %f27, %f25;
	ld.global.f32 	%f29, [%rd16+-16];
	ld.global.f32 	%f30, [%rd41+-16];
	fma.rn.f32 	%f31, %f29, %f30, %f28;
	ld.global.f32 	%f32, [%rd16+-12];
	ld.global.f32 	%f33, [%rd41+-12];
	fma.rn.f32 	%f34, %f32, %f33, %f31;
	ld.global.f32 	%f35, [%rd16+-8];
	ld.global.f32 	%f36, [%rd41+-8];
	fma.rn.f32 	%f37, %f35, %f36, %f34;
	ld.global.f32 	%f38, [%rd16+-4];
	ld.global.f32 	%f39, [%rd41+-4];
	fma.rn.f32 	%f40, %f38, %f39, %f37;
	ld.global.f32 	%f41, [%rd16];
	ld.global.f32 	%f42, [%rd41];
	fma.rn.f32 	%f43, %f41, %f42, %f40;
	ld.global.f32 	%f44, [%rd16+4];
	ld.global.f32 	%f45, [%rd41+4];
	fma.rn.f32 	%f46, %f44, %f45, %f43;
	ld.global.f32 	%f47, [%rd16+8];
	ld.global.f32 	%f48, [%rd41+8];
	fma.rn.f32 	%f49, %f47, %f48, %f46;
	ld.global.f32 	%f50, [%rd16+12];
	ld.global.f32 	%f51, [%rd41+12];
	fma.rn.f32 	%f52, %f50, %f51, %f49;
	ld.global.f32 	%f53, [%rd16+16];
	ld.global.f32 	%f54, [%rd41+16];
	fma.rn.f32 	%f55, %f53, %f54, %f52;
	ld.global.f32 	%f56, [%rd16+20];
	ld.global.f32 	%f57, [%rd41+20];
	fma.rn.f32 	%f58, %f56, %f57, %f55;
	ld.global.f32 	%f59, [%rd16+24];
	ld.global.f32 	%f60, [%rd41+24];
	fma.rn.f32 	%f61, %f59, %f60, %f58;
	ld.global.f32 	%f62, [%rd16+28];
	ld.global.f32 	%f63, [%rd41+28];
	fma.rn.f32 	%f110, %f62, %f63, %f61;
	add.s32 	%r43, %r43, 16;
	add.s32 	%r42, %r42, 16;
	add.s64 	%rd41, %rd41, 64;
	setp.ne.s32 	%p3, %r43, 0;
	@%p3 bra 	$L__BB4_3;
$L__BB4_4:
	setp.eq.s32 	%p4, %r5, 0;
	@%p4 bra 	$L__BB4_13;
	and.b32  	%r13, %r26, 7;
	setp.lt.u32 	%p5, %r5, 8;
	@%p5 bra 	$L__BB4_7;
	add.s32 	%r36, %r45, %r3;
	mul.wide.s32 	%rd17, %r36, 4;
	add.s64 	%rd18, %rd2, %rd17;
	ld.global.f32 	%f65, [%rd18];
	add.s32 	%r37, %r45, %r4;
	mul.wide.u32 	%rd19, %r37, 4;
	add.s64 	%rd20, %rd1, %rd19;
	ld.global.f32 	%f66, [%rd20];
	fma.rn.f32 	%f67, %f65, %f66, %f110;
	ld.global.f32 	%f68, [%rd18+4];
	cvt.u64.u32 	%rd21, %r4;
	cvt.u64.u32 	%rd22, %r45;
	add.s64 	%rd23, %rd22, %rd21;
	shl.b64 	%rd24, %rd23, 2;
	add.s64 	%rd25, %rd1, %rd24;
	ld.global.f32 	%f69, [%rd25+4];
	fma.rn.f32 	%f70, %f68, %f69, %f67;
	ld.global.f32 	%f71, [%rd18+8];
	ld.global.f32 	%f72, [%rd25+8];
	fma.rn.f32 	%f73, %f71, %f72, %f70;
	ld.global.f32 	%f74, [%rd18+12];
	ld.global.f32 	%f75, [%rd25+12];
	fma.rn.f32 	%f76, %f74, %f75, %f73;
	ld.global.f32 	%f77, [%rd18+16];
	ld.global.f32 	%f78, [%rd25+16];
	fma.rn.f32 	%f79, %f77, %f78, %f76;
	ld.global.f32 	%f80, [%rd18+20];
	ld.global.f32 	%f81, [%rd25+20];
	fma.rn.f32 	%f82, %f80, %f81, %f79;
	ld.global.f32 	%f83, [%rd18+24];
	ld.global.f32 	%f84, [%rd25+24];
	fma.rn.f32 	%f85, %f83, %f84, %f82;
	ld.global.f32 	%f86, [%rd18+28];
	ld.global.f32 	%f87, [%rd25+28];
	fma.rn.f32 	%f110, %f86, %f87, %f85;
	add.s32 	%r45, %r45, 8;
$L__BB4_7:
	setp.eq.s32 	%p6, %r13, 0;
	@%p6 bra 	$L__BB4_13;
	and.b32  	%r16, %r26, 3;
	setp.lt.u32 	%p7, %r13, 4;
	@%p7 bra 	$L__BB4_10;
	add.s32 	%r38, %r45, %r3;
	mul.wide.s32 	%rd26, %r38, 4;
	add.s64 	%rd27, %rd2, %rd26;
	ld.global.f32 	%f89, [%rd27];
	add.s32 	%r39, %r45, %r4;
	mul.wide.u32 	%rd28, %r39, 4;
	add.s64 	%rd29, %rd1, %rd28;
	ld.global.f32 	%f90, [%rd29];
	fma.rn.f32 	%f91, %f89, %f90, %f110;
	ld.global.f32 	%f92, [%rd27+4];
	cvt.u64.u32 	%rd30, %r4;
	cvt.u64.u32 	%rd31, %r45;
	add.s64 	%rd32, %rd31, %rd30;
	shl.b64 	%rd33, %rd32, 2;
	add.s64 	%rd34, %rd1, %rd33;
	ld.global.f32 	%f93, [%rd34+4];
	fma.rn.f32 	%f94, %f92, %f93, %f91;
	ld.global.f32 	%f95, [%rd27+8];
	ld.global.f32 	%f96, [%rd34+8];
	fma.rn.f32 	%f97, %f95, %f96, %f94;
	ld.global.f32 	%f98, [%rd27+12];
	ld.global.f32 	%f99, [%rd34+12];
	fma.rn.f32 	%f110, %f98, %f99, %f97;
	add.s32 	%r45, %r45, 4;
$L__BB4_10:
	setp.eq.s32 	%p8, %r16, 0;
	@%p8 bra 	$L__BB4_13;
	add.s32 	%r40, %r45, %r4;
	mul.wide.u32 	%rd35, %r40, 4;
	add.s64 	%rd42, %rd1, %rd35;
	add.s32 	%r48, %r45, %r3;
	neg.s32 	%r47, %r16;
$L__BB4_12:
	.pragma "nounroll";
	mul.wide.s32 	%rd36, %r48, 4;
	add.s64 	%rd37, %rd2, %rd36;
	ld.global.f32 	%f100, [%rd37];
	ld.global.f32 	%f101, [%rd42];
	fma.rn.f32 	%f110, %f100, %f101, %f110;
	add.s64 	%rd42, %rd42, 4;
	add.s32 	%r48, %r48, 1;
	add.s32 	%r47, %r47, 1;
	setp.ne.s32 	%p9, %r47, 0;
	@%p9 bra 	$L__BB4_12;
$L__BB4_13:
	add.s32 	%r41, %r3, %r33;
	cvta.to.global.u64 	%rd38, %rd10;
	mul.wide.s32 	%rd39, %r41, 4;
	add.s64 	%rd40, %rd38, %rd39;
	st.global.f32 	[%rd40], %f110;
$L__BB4_14:
	ret;

}
	// .globl	_Z57multiplyMatrixGPUByBlocksThreads2DNonMultipleSharedMemoryPfS_S_i
.visible .entry _Z57multiplyMatrixGPUByBlocksThreads2DNonMultipleSharedMemoryPfS_S_i(
	.param .u64 .ptr .align 1 _Z57multiplyMatrixGPUByBlocksThreads2DNonMultipleSharedMemoryPfS_S_i_param_0,
	.param .u64 .ptr .align 1 _Z57multiplyMatrixGPUByBlocksThreads2DNonMultipleSharedMemoryPfS_S_i_param_1,
	.param .u64 .ptr .align 1 _Z57multiplyMatrixGPUByBlocksThreads2DNonMultipleSharedMemoryPfS_S_i_param_2,
	.param .u32 _Z57multiplyMatrixGPUByBlocksThreads2DNonMultipleSharedMemoryPfS_S_i_param_3
)
{


	ret;

}


// ===== COMPILED SASS (sm_100) =====

	.target	sm_100

	.elftype	@"ET_EXEC"


//--------------------- .note.nv.tkinfo           --------------------------
	.section	.note.nv.tkinfo,"",@"SHT_NOTE"
	.sectionflags	@"SHF_NOTE_NV_TKINFO"
	.tkinfo
        /*0018*/ 	.word	0x00000002
        /*0030*/ 	.string	""
        /*0030*/ 	.string	"ptxas"
        /*0030*/ 	.string	"Cuda compilation tools, release 13.0, V13.0.88"
        /*0030*/ 	.string	"Build cuda_13.0.r13.0/compiler.36424714_0"
        /*0030*/ 	.string	"-arch sm_100 -m 64 "



//--------------------- .note.nv.cuinfo           --------------------------
	.section	.note.nv.cuinfo,"",@"SHT_NOTE"
	.sectionflags	@"SHF_NOTE_NV_CUINFO"
        /*0018*/ 	.short	0x0002
        /*001a*/ 	.short	0x0064
        /*001c*/ 	.short	0x0082
	.zero		2


//--------------------- .nv.info                  --------------------------
	.section	.nv.info,"",@"SHT_CUDA_INFO"
	.align	4


	//----- nvinfo : EIATTR_REGCOUNT
	.align		4
        /*0000*/ 	.byte	0x04, 0x2f
        /*0002*/ 	.short	(.L_1 - .L_0)
	.align		4
.L_0:
        /*0004*/ 	.word	index@(_Z25multiplyMatrixGPUByBlocksPfS_S_i)
        /*0008*/ 	.word	0x0000001e


	//----- nvinfo : EIATTR_FRAME_SIZE
	.align		4
.L_1:
        /*000c*/ 	.byte	0x04, 0x11
        /*000e*/ 	.short	(.L_3 - .L_2)
	.align		4
.L_2:
        /*0010*/ 	.word	index@(_Z25multiplyMatrixGPUByBlocksPfS_S_i)
        /*0014*/ 	.word	0x00000000


	//----- nvinfo : EIATTR_REGCOUNT
	.align		4
.L_3:
        /*0018*/ 	.byte	0x04, 0x2f
        /*001a*/ 	.short	(.L_5 - .L_4)
	.align		4
.L_4:
        /*001c*/ 	.word	index@(_Z34multiplyMatrixGPUByBlocksThreads1DPfS_S_i)
        /*0020*/ 	.word	0x0000001e


	//----- nvinfo : EIATTR_FRAME_SIZE
	.align		4
.L_5:
        /*0024*/ 	.byte	0x04, 0x11
        /*0026*/ 	.short	(.L_7 - .L_6)
	.align		4
.L_6:
        /*0028*/ 	.word	index@(_Z34multiplyMatrixGPUByBlocksThreads1DPfS_S_i)
        /*002c*/ 	.word	0x00000000


	//----- nvinfo : EIATTR_REGCOUNT
	.align		4
.L_7:
        /*0030*/ 	.byte	0x04, 0x2f
        /*0032*/ 	.short	(.L_9 - .L_8)
	.align		4
.L_8:
        /*0034*/ 	.word	index@(_Z45multiplyMatrixGPUByBlocksThreads1DNonMultiplePfS_S_i)
        /*0038*/ 	.word	0x0000001e


	//----- nvinfo : EIATTR_FRAME_SIZE
	.align		4
.L_9:
        /*003c*/ 	.byte	0x04, 0x11
        /*003e*/ 	.short	(.L_11 - .L_10)
	.align		4
.L_10:
        /*0040*/ 	.word	index@(_Z45multiplyMatrixGPUByBlocksThreads1DNonMultiplePfS_S_i)
        /*0044*/ 	.word	0x00000000


	//----- nvinfo : EIATTR_REGCOUNT
	.align		4
.L_11:
        /*0048*/ 	.byte	0x04, 0x2f
        /*004a*/ 	.short	(.L_13 - .L_12)
	.align		4
.L_12:
        /*004c*/ 	.word	index@(_Z34multiplyMatrixGPUByBlocksThreads2DPfS_S_i)
        /*0050*/ 	.word	0x00000020


	//----- nvinfo : EIATTR_FRAME_SIZE
	.align		4
.L_13:
        /*0054*/ 	.byte	0x04, 0x11
        /*0056*/ 	.short	(.L_15 - .L_14)
	.align		4
.L_14:
        /*0058*/ 	.word	index@(_Z34multiplyMatrixGPUByBlocksThreads2DPfS_S_i)
        /*005c*/ 	.word	0x00000000


	//----- nvinfo : EIATTR_REGCOUNT
	.align		4
.L_15:
        /*0060*/ 	.byte	0x04, 0x2f
        /*0062*/ 	.short	(.L_17 - .L_16)
	.align		4
.L_16:
        /*0064*/ 	.word	index@(_Z45multiplyMatrixGPUByBlocksThreads2DNonMultiplePfS_S_i)
        /*0068*/ 	.word	0x0000001e


	//----- nvinfo : EIATTR_FRAME_SIZE
	.align		4
.L_17:
        /*006c*/ 	.byte	0x04, 0x11
        /*006e*/ 	.short	(.L_19 - .L_18)
	.align		4
.L_18:
        /*0070*/ 	.word	index@(_Z45multiplyMatrixGPUByBlocksThreads2DNonMultiplePfS_S_i)
        /*0074*/ 	.word	0x00000000


	//----- nvinfo : EIATTR_REGCOUNT
	.align		4
.L_19:
        /*0078*/ 	.byte	0x04, 0x2f
        /*007a*/ 	.short	(.L_21 - .L_20)
	.align		4
.L_20:
        /*007c*/ 	.word	index@(_Z57multiplyMatrixGPUByBlocksThreads2DNonMultipleSharedMemoryPfS_S_i)
        /*0080*/ 	.word	0x00000004


	//----- nvinfo : EIATTR_FRAME_SIZE
	.align		4
.L_21:
        /*0084*/ 	.byte	0x04, 0x11
        /*0086*/ 	.short	(.L_23 - .L_22)
	.align		4
.L_22:
        /*0088*/ 	.word	index@(_Z57multiplyMatrixGPUByBlocksThreads2DNonMultipleSharedMemoryPfS_S_i)
        /*008c*/ 	.word	0x00000000


	//----- nvinfo : EIATTR_MIN_STACK_SIZE
	.align		4
.L_23:
        /*0090*/ 	.byte	0x04, 0x12
        /*0092*/ 	.short	(.L_25 - .L_24)
	.align		4
.L_24:
        /*0094*/ 	.word	index@(_Z57multiplyMatrixGPUByBlocksThreads2DNonMultipleSharedMemoryPfS_S_i)
        /*0098*/ 	.word	0x00000000


	//----- nvinfo : EIATTR_MIN_STACK_SIZE
	.align		4
.L_25:
        /*009c*/ 	.byte	0x04, 0x12
        /*009e*/ 	.short	(.L_27 - .L_26)
	.align		4
.L_26:
        /*00a0*/ 	.word	index@(_Z45multiplyMatrixGPUByBlocksThreads2DNonMultiplePfS_S_i)
        /*00a4*/ 	.word	0x00000000


	//----- nvinfo : EIATTR_MIN_STACK_SIZE
	.align		4
.L_27:
        /*00a8*/ 	.byte	0x04, 0x12
        /*00aa*/ 	.short	(.L_29 - .L_28)
	.align		4
.L_28:
        /*00ac*/ 	.word	index@(_Z34multiplyMatrixGPUByBlocksThreads2DPfS_S_i)
        /*00b0*/ 	.word	0x00000000


	//----- nvinfo : EIATTR_MIN_STACK_SIZE
	.align		4
.L_29:
        /*00b4*/ 	.byte	0x04, 0x12
        /*00b6*/ 	.short	(.L_31 - .L_30)
	.align		4
.L_30:
        /*00b8*/ 	.word	index@(_Z45multiplyMatrixGPUByBlocksThreads1DNonMultiplePfS_S_i)
        /*00bc*/ 	.word	0x00000000


	//----- nvinfo : EIATTR_MIN_STACK_SIZE
	.align		4
.L_31:
        /*00c0*/ 	.byte	0x04, 0x12
        /*00c2*/ 	.short	(.L_33 - .L_32)
	.align		4
.L_32:
        /*00c4*/ 	.word	index@(_Z34multiplyMatrixGPUByBlocksThreads1DPfS_S_i)
        /*00c8*/ 	.word	0x00000000


	//----- nvinfo : EIATTR_MIN_STACK_SIZE
	.align		4
.L_33:
        /*00cc*/ 	.byte	0x04, 0x12
        /*00ce*/ 	.short	(.L_35 - .L_34)
	.align		4
.L_34:
        /*00d0*/ 	.word	index@(_Z25multiplyMatrixGPUByBlocksPfS_S_i)
        /*00d4*/ 	.word	0x00000000
.L_35:


//--------------------- .nv.compat                --------------------------
	.section	.nv.compat,"",@"SHT_CUDA_COMPAT_INFO"
	.align	4
        /*0000*/ 	.byte	0x02, 0x09, 0x00, 0x00, 0x02, 0x02, 0x01, 0x00, 0x02, 0x05, 0x05, 0x00, 0x03, 0x07, 0x01, 0x01
        /*0010*/ 	.byte	0x02, 0x03, 0x00, 0x00, 0x02, 0x06, 0x01, 0x00, 0x04, 0x0b, 0x08, 0x00, 0x09, 0x00, 0x00, 0x00
        /*0020*/ 	.byte	0x00, 0x00, 0x00, 0x00


//--------------------- .nv.info._Z57multiplyMatrixGPUByBlocksThreads2DNonMultipleSharedMemoryPfS_S_i --------------------------
	.section	.nv.info._Z57multiplyMatrixGPUByBlocksThreads2DNonMultipleSharedMemoryPfS_S_i,"",@"SHT_CUDA_INFO"
	.sectionflags	@""
	.align	4


	//----- nvinfo : EIATTR_CUDA_API_VERSION
	.align		4
        /*0000*/ 	.byte	0x04, 0x37
        /*0002*/ 	.short	(.L_37 - .L_36)
.L_36:
        /*0004*/ 	.word	0x00000082


	//----- nvinfo : EIATTR_KPARAM_INFO
	.align		4
.L_37:
        /*0008*/ 	.byte	0x04, 0x17
        /*000a*/ 	.short	(.L_39 - .L_38)
.L_38:
        /*000c*/ 	.word	0x00000000
        /*0010*/ 	.short	0x0003
        /*0012*/ 	.short	0x0018
        /*0014*/ 	.byte	0x00, 0xf0, 0x11, 0x00


	//----- nvinfo : EIATTR_KPARAM_INFO
	.align		4
.L_39:
        /*0018*/ 	.byte	0x04, 0x17
        /*001a*/ 	.short	(.L_41 - .L_40)
.L_40:
        /*001c*/ 	.word	0x00000000
        /*0020*/ 	.short	0x0002
        /*0022*/ 	.short	0x0010
        /*0024*/ 	.byte	0x00, 0xf5, 0x21, 0x00


	//----- nvinfo : EIATTR_KPARAM_INFO
	.align		4
.L_41:
        /*0028*/ 	.byte	0x04, 0x17
        /*002a*/ 	.short	(.L_43 - .L_42)
.L_42:
        /*002c*/ 	.word	0x00000000
        /*0030*/ 	.short	0x0001
        /*0032*/ 	.short	0x0008
        /*0034*/ 	.byte	0x00, 0xf5, 0x21, 0x00


	//----- nvinfo : EIATTR_KPARAM_INFO
	.align		4
.L_43:
        /*0038*/ 	.byte	0x04, 0x17
        /*003a*/ 	.short	(.L_45 - .L_44)
.L_44:
        /*003c*/ 	.word	0x00000000
        /*0040*/ 	.short	0x0000
        /*0042*/ 	.short	0x0000
        /*0044*/ 	.byte	0x00, 0xf5, 0x21, 0x00


	//----- nvinfo : EIATTR_SPARSE_MMA_MASK
	.align		4
.L_45:
        /*0048*/ 	.byte	0x03, 0x50
        /*004a*/ 	.short	0x0000


	//----- nvinfo : EIATTR_MAXREG_COUNT
	.align		4
        /*004c*/ 	.byte	0x03, 0x1b
        /*004e*/ 	.short	0x00ff


	//----- nvinfo : EIATTR_MERCURY_ISA_VERSION
	.align		4
        /*0050*/ 	.byte	0x03, 0x5f
        /*0052*/ 	.short	0x0101


	//----- nvinfo : EIATTR_VRC_CTA_INIT_COUNT
	.align		4
        /*0054*/ 	.byte	0x02, 0x4a
	.zero		1
	.zero		1


	//----- nvinfo : EIATTR_EXIT_INSTR_OFFSETS
	.align		4
        /*0058*/ 	.byte	0x04, 0x1c
        /*005a*/ 	.short	(.L_47 - .L_46)


	//   ....[0]....
.L_46:
        /*005c*/ 	.word	0x00000010


	//----- nvinfo : EIATTR_CBANK_PARAM_SIZE
	.align		4
.L_47:
        /*0060*/ 	.byte	0x03, 0x19
        /*0062*/ 	.short	0x001c


	//----- nvinfo : EIATTR_PARAM_CBANK
	.align		4
        /*0064*/ 	.byte	0x04, 0x0a
        /*0066*/ 	.short	(.L_49 - .L_48)
	.align		4
.L_48:
        /*0068*/ 	.word	index@(.nv.constant0._Z57multiplyMatrixGPUByBlocksThreads2DNonMultipleSharedMemoryPfS_S_i)
        /*006c*/ 	.short	0x0380
        /*006e*/ 	.short	0x001c


	//----- nvinfo : EIATTR_SW_WAR
	.align		4
.L_49:
        /*0070*/ 	.byte	0x04, 0x36
        /*0072*/ 	.short	(.L_51 - .L_50)
.L_50:
        /*0074*/ 	.word	0x00000008
.L_51:


//--------------------- .nv.info._Z45multiplyMatrixGPUByBlocksThreads2DNonMultiplePfS_S_i --------------------------
	.section	.nv.info._Z45multiplyMatrixGPUByBlocksThreads2DNonMultiplePfS_S_i,"",@"SHT_CUDA_INFO"
	.sectionflags	@""
	.align	4


	//----- nvinfo : EIATTR_CUDA_API_VERSION
	.align		4
        /*0000*/ 	.byte	0x04, 0x37
        /*0002*/ 	.short	(.L_53 - .L_52)
.L_52:
        /*0004*/ 	.word	0x00000082


	//----- nvinfo : EIATTR_KPARAM_INFO
	.align		4
.L_53:
        /*0008*/ 	.byte	0x04, 0x17
        /*000a*/ 	.short	(.L_55 - .L_54)
.L_54:
        /*000c*/ 	.word	0x00000000
        /*0010*/ 	.short	0x0003
        /*0012*/ 	.short	0x0018
        /*0014*/ 	.byte	0x00, 0xf0, 0x11, 0x00


	//----- nvinfo : EIATTR_KPARAM_INFO
	.align		4
.L_55:
        /*0018*/ 	.byte	0x04, 0x17
        /*001a*/ 	.short	(.L_57 - .L_56)
.L_56:
        /*001c*/ 	.word	0x00000000
        /*0020*/ 	.short	0x0002
        /*0022*/ 	.short	0x0010
        /*0024*/ 	.byte	0x00, 0xf5, 0x21, 0x00


	//----- nvinfo : EIATTR_KPARAM_INFO
	.align		4
.L_57:
        /*0028*/ 	.byte	0x04, 0x17
        /*002a*/ 	.short	(.L_59 - .L_58)
.L_58:
        /*002c*/ 	.word	0x00000000
        /*0030*/ 	.short	0x0001
        /*0032*/ 	.short	0x0008
        /*0034*/ 	.byte	0x00, 0xf5, 0x21, 0x00


	//----- nvinfo : EIATTR_KPARAM_INFO
	.align		4
.L_59:
        /*0038*/ 	.byte	0x04, 0x17
        /*003a*/ 	.short	(.L_61 - .L_60)
.L_60:
        /*003c*/ 	.word	0x00000000
        /*0040*/ 	.short	0x0000
        /*0042*/ 	.short	0x0000
        /*0044*/ 	.byte	0x00, 0xf5, 0x21, 0x00


	//----- nvinfo : EIATTR_SPARSE_MMA_MASK
	.align		4
.L_61:
        /*0048*/ 	.byte	0x03, 0x50
        /*004a*/ 	.short	0x0000


	//----- nvinfo : EIATTR_MAXREG_COUNT
	.align		4
        /*004c*/ 	.byte	0x03, 0x1b
        /*004e*/ 	.short	0x00ff


	//----- nvinfo : EIATTR_MERCURY_ISA_VERSION
	.align		4
        /*0050*/ 	.byte	0x03, 0x5f
        /*0052*/ 	.short	0x0101


	//----- nvinfo : EIATTR_VRC_CTA_INIT_COUNT
	.align		4
        /*0054*/ 	.byte	0x02, 0x4a
	.zero		1
	.zero		1


	//----- nvinfo : EIATTR_EXIT_INSTR_OFFSETS
	.align		4
        /*0058*/ 	.byte	0x04, 0x1c
        /*005a*/ 	.short	(.L_63 - .L_62)


	//   ....[0]....
.L_62:
        /*005c*/ 	.word	0x000000c0


	//   ....[1]....
        /*0060*/ 	.word	0x00000b70


	//----- nvinfo : EIATTR_CBANK_PARAM_SIZE
	.align		4
.L_63:
        /*0064*/ 	.byte	0x03, 0x19
        /*0066*/ 	.short	0x001c


	//----- nvinfo : EIATTR_PARAM_CBANK
	.align		4
        /*0068*/ 	.byte	0x04, 0x0a
        /*006a*/ 	.short	(.L_65 - .L_64)
	.align		4
.L_64:
        /*006c*/ 	.word	index@(.nv.constant0._Z45multiplyMatrixGPUByBlocksThreads2DNonMultiplePfS_S_i)
        /*0070*/ 	.short	0x0380
        /*0072*/ 	.short	0x001c


	//----- nvinfo : EIATTR_SW_WAR
	.align		4
.L_65:
        /*0074*/ 	.byte	0x04, 0x36
        /*0076*/ 	.short	(.L_67 - .L_66)
.L_66:
        /*0078*/ 	.word	0x00000008
.L_67:


//--------------------- .nv.info._Z34multiplyMatrixGPUByBlocksThreads2DPfS_S_i --------------------------
	.section	.nv.info._Z34multiplyMatrixGPUByBlocksThreads2DPfS_S_i,"",@"SHT_CUDA_INFO"
	.sectionflags	@""
	.align	4


	//----- nvinfo : EIATTR_CUDA_API_VERSION
	.align		4
        /*0000*/ 	.byte	0x04, 0x37
        /*0002*/ 	.short	(.L_69 - .L_68)
.L_68:
        /*0004*/ 	.word	0x00000082


	//----- nvinfo : EIATTR_KPARAM_INFO
	.align		4
.L_69:
        /*0008*/ 	.byte	0x04, 0x17
        /*000a*/ 	.short	(.L_71 - .L_70)
.L_70:
        /*000c*/ 	.word	0x00000000
        /*0010*/ 	.short	0x0003
        /*0012*/ 	.short	0x0018
        /*0014*/ 	.byte	0x00, 0xf0, 0x11, 0x00


	//----- nvinfo : EIATTR_KPARAM_INFO
	.align		4
.L_71:
        /*0018*/ 	.byte	0x04, 0x17
        /*001a*/ 	.short	(.L_73 - .L_72)
.L_72:
        /*001c*/ 	.word	0x00000000
        /*0020*/ 	.short	0x0002
        /*0022*/ 	.short	0x0010
        /*0024*/ 	.byte	0x00, 0xf5, 0x21, 0x00


	//----- nvinfo : EIATTR_KPARAM_INFO
	.align		4
.L_73:
        /*0028*/ 	.byte	0x04, 0x17
        /*002a*/ 	.short	(.L_75 - .L_74)
.L_74:
        /*002c*/ 	.word	0x00000000
        /*0030*/ 	.short	0x0001
        /*0032*/ 	.short	0x0008
        /*0034*/ 	.byte	0x00, 0xf5, 0x21, 0x00


	//----- nvinfo : EIATTR_KPARAM_INFO
	.align		4
.L_75:
        /*0038*/ 	.byte	0x04, 0x17
        /*003a*/ 	.short	(.L_77 - .L_76)
.L_76:
        /*003c*/ 	.word	0x00000000
        /*0040*/ 	.short	0x0000
        /*0042*/ 	.short	0x0000
        /*0044*/ 	.byte	0x00, 0xf5, 0x21, 0x00


	//----- nvinfo : EIATTR_SPARSE_MMA_MASK
	.align		4
.L_77:
        /*0048*/ 	.byte	0x03, 0x50
        /*004a*/ 	.short	0x0000


	//----- nvinfo : EIATTR_MAXREG_COUNT
	.align		4
        /*004c*/ 	.byte	0x03, 0x1b
        /*004e*/ 	.short	0x00ff


	//----- nvinfo : EIATTR_MERCURY_ISA_VERSION
	.align		4
        /*0050*/ 	.byte	0x03, 0x5f
        /*0052*/ 	.short	0x0101


	//----- nvinfo : EIATTR_VRC_CTA_INIT_COUNT
	.align		4
        /*0054*/ 	.byte	0x02, 0x4a
	.zero		1
	.zero		1


	//----- nvinfo : EIATTR_EXIT_INSTR_OFFSETS
	.align		4
        /*0058*/ 	.byte	0x04, 0x1c
        /*005a*/ 	.short	(.L_79 - .L_78)


	//   ....[0]....
.L_78:
        /*005c*/ 	.word	0x00000b80


	//----- nvinfo : EIATTR_CBANK_PARAM_SIZE
	.align		4
.L_79:
        /*0060*/ 	.byte	0x03, 0x19
        /*0062*/ 	.short	0x001c


	//----- nvinfo : EIATTR_PARAM_CBANK
	.align		4
        /*0064*/ 	.byte	0x04, 0x0a
        /*0066*/ 	.short	(.L_81 - .L_80)
	.align		4
.L_80:
        /*0068*/ 	.word	index@(.nv.constant0._Z34multiplyMatrixGPUByBlocksThreads2DPfS_S_i)
        /*006c*/ 	.short	0x0380
        /*006e*/ 	.short	0x001c


	//----- nvinfo : EIATTR_SW_WAR
	.align		4
.L_81:
        /*0070*/ 	.byte	0x04, 0x36
        /*0072*/ 	.short	(.L_83 - .L_82)
.L_82:
        /*0074*/ 	.word	0x00000008
.L_83:


//--------------------- .nv.info._Z45multiplyMatrixGPUByBlocksThreads1DNonMultiplePfS_S_i --------------------------
	.section	.nv.info._Z45multiplyMatrixGPUByBlocksThreads1DNonMultiplePfS_S_i,"",@"SHT_CUDA_INFO"
	.sectionflags	@""
	.align	4


	//----- nvinfo : EIATTR_CUDA_API_VERSION
	.align		4
        /*0000*/ 	.byte	0x04, 0x37
        /*0002*/ 	.short	(.L_85 - .L_84)
.L_84:
        /*0004*/ 	.word	0x00000082


	//----- nvinfo : EIATTR_KPARAM_INFO
	.align		4
.L_85:
        /*0008*/ 	.byte	0x04, 0x17
        /*000a*/ 	.short	(.L_87 - .L_86)
.L_86:
        /*000c*/ 	.word	0x00000000
        /*0010*/ 	.short	0x0003
        /*0012*/ 	.short	0x0018
        /*0014*/ 	.byte	0x00, 0xf0, 0x11, 0x00


	//----- nvinfo : EIATTR_KPARAM_INFO
	.align		4
.L_87:
        /*0018*/ 	.byte	0x04, 0x17
        /*001a*/ 	.short	(.L_89 - .L_88)
.L_88:
        /*001c*/ 	.word	0x00000000
        /*0020*/ 	.short	0x0002
        /*0022*/ 	.short	0x0010
        /*0024*/ 	.byte	0x00, 0xf5, 0x21, 0x00


	//----- nvinfo : EIATTR_KPARAM_INFO
	.align		4
.L_89:
        /*0028*/ 	.byte	0x04, 0x17
        /*002a*/ 	.short	(.L_91 - .L_90)
.L_90:
        /*002c*/ 	.word	0x00000000
        /*0030*/ 	.short	0x0001
        /*0032*/ 	.short	0x0008
        /*0034*/ 	.byte	0x00, 0xf5, 0x21, 0x00


	//----- nvinfo : EIATTR_KPARAM_INFO
	.align		4
.L_91:
        /*0038*/ 	.byte	0x04, 0x17
        /*003a*/ 	.short	(.L_93 - .L_92)
.L_92:
        /*003c*/ 	.word	0x00000000
        /*0040*/ 	.short	0x0000
        /*0042*/ 	.short	0x0000
        /*0044*/ 	.byte	0x00, 0xf5, 0x21, 0x00


	//----- nvinfo : EIATTR_SPARSE_MMA_MASK
	.align		4
.L_93:
        /*0048*/ 	.byte	0x03, 0x50
        /*004a*/ 	.short	0x0000


	//----- nvinfo : EIATTR_MAXREG_COUNT
	.align		4
        /*004c*/ 	.byte	0x03, 0x1b
        /*004e*/ 	.short	0x00ff


	//----- nvinfo : EIATTR_MERCURY_ISA_VERSION
	.align		4
        /*0050*/ 	.byte	0x03, 0x5f
        /*0052*/ 	.short	0x0101


	//----- nvinfo : EIATTR_VRC_CTA_INIT_COUNT
	.align		4
        /*0054*/ 	.byte	0x02, 0x4a
	.zero		1
	.zero		1


	//----- nvinfo : EIATTR_EXIT_INSTR_OFFSETS
	.align		4
        /*0058*/ 	.byte	0x04, 0x1c
        /*005a*/ 	.short	(.L_95 - .L_94)


	//   ....[0]....
.L_94:
        /*005c*/ 	.word	0x00000070


	//   ....[1]....
        /*0060*/ 	.word	0x00000c10


	//----- nvinfo : EIATTR_CBANK_PARAM_SIZE
	.align		4
.L_95:
        /*0064*/ 	.byte	0x03, 0x19
        /*0066*/ 	.short	0x001c


	//----- nvinfo : EIATTR_PARAM_CBANK
	.align		4
        /*0068*/ 	.byte	0x04, 0x0a
        /*006a*/ 	.short	(.L_97 - .L_96)
	.align		4
.L_96:
        /*006c*/ 	.word	index@(.nv.constant0._Z45multiplyMatrixGPUByBlocksThreads1DNonMultiplePfS_S_i)
        /*0070*/ 	.short	0x0380
        /*0072*/ 	.short	0x001c


	//----- nvinfo : EIATTR_SW_WAR
	.align		4
.L_97:
        /*0074*/ 	.byte	0x04, 0x36
        /*0076*/ 	.short	(.L_99 - .L_98)
.L_98:
        /*0078*/ 	.word	0x00000008
.L_99:


//--------------------- .nv.info._Z34multiplyMatrixGPUByBlocksThreads1DPfS_S_i --------------------------
	.section	.nv.info._Z34multiplyMatrixGPUByBlocksThreads1DPfS_S_i,"",@"SHT_CUDA_INFO"
	.sectionflags	@""
	.align	4


	//----- nvinfo : EIATTR_CUDA_API_VERSION
	.align		4
        /*0000*/ 	.byte	0x04, 0x37
        /*0002*/ 	.short	(.L_101 - .L_100)
.L_100:
        /*0004*/ 	.word	0x00000082


	//----- nvinfo : EIATTR_KPARAM_INFO
	.align		4
.L_101:
        /*0008*/ 	.byte	0x04, 0x17
        /*000a*/ 	.short	(.L_103 - .L_102)
.L_102:
        /*000c*/ 	.word	0x00000000
        /*0010*/ 	.short	0x0003
        /*0012*/ 	.short	0x0018
        /*0014*/ 	.byte	0x00, 0xf0, 0x11, 0x00


	//----- nvinfo : EIATTR_KPARAM_INFO
	.align		4
.L_103:
        /*0018*/ 	.byte	0x04, 0x17
        /*001a*/ 	.short	(.L_105 - .L_104)
.L_104:
        /*001c*/ 	.word	0x00000000
        /*0020*/ 	.short	0x0002
        /*0022*/ 	.short	0x0010
        /*0024*/ 	.byte	0x00, 0xf5, 0x21, 0x00


	//----- nvinfo : EIATTR_KPARAM_INFO
	.align		4
.L_105:
        /*0028*/ 	.byte	0x04, 0x17
        /*002a*/ 	.short	(.L_107 - .L_106)
.L_106:
        /*002c*/ 	.word	0x00000000
        /*0030*/ 	.short	0x0001
        /*0032*/ 	.short	0x0008
        /*0034*/ 	.byte	0x00, 0xf5, 0x21, 0x00


	//----- nvinfo : EIATTR_KPARAM_INFO
	.align		4
.L_107:
        /*0038*/ 	.byte	0x04, 0x17
        /*003a*/ 	.short	(.L_109 - .L_108)
.L_108:
        /*003c*/ 	.word	0x00000000
        /*0040*/ 	.short	0x0000
        /*0042*/ 	.short	0x0000
        /*0044*/ 	.byte	0x00, 0xf5, 0x21, 0x00


	//----- nvinfo : EIATTR_SPARSE_MMA_MASK
	.align		4
.L_109:
        /*0048*/ 	.byte	0x03, 0x50
        /*004a*/ 	.short	0x0000


	//----- nvinfo : EIATTR_MAXREG_COUNT
	.align		4
        /*004c*/ 	.byte	0x03, 0x1b
        /*004e*/ 	.short	0x00ff


	//----- nvinfo : EIATTR_MERCURY_ISA_VERSION
	.align		4
        /*0050*/ 	.byte	0x03, 0x5f
        /*0052*/ 	.short	0x0101


	//----- nvinfo : EIATTR_VRC_CTA_INIT_COUNT
	.align		4
        /*0054*/ 	.byte	0x02, 0x4a
	.zero		1
	.zero		1


	//----- nvinfo : EIATTR_EXIT_INSTR_OFFSETS
	.align		4
        /*0058*/ 	.byte	0x04, 0x1c
        /*005a*/ 	.short	(.L_111 - .L_110)


	//   ....[0]....
.L_110:
        /*005c*/ 	.word	0x00000c40


	//----- nvinfo : EIATTR_CBANK_PARAM_SIZE
	.align		4
.L_111:
        /*0060*/ 	.byte	0x03, 0x19
        /*0062*/ 	.short	0x001c


	//----- nvinfo : EIATTR_PARAM_CBANK
	.align		4
        /*0064*/ 	.byte	0x04, 0x0a
        /*0066*/ 	.short	(.L_113 - .L_112)
	.align		4
.L_112:
        /*0068*/ 	.word	index@(.nv.constant0._Z34multiplyMatrixGPUByBlocksThreads1DPfS_S_i)
        /*006c*/ 	.short	0x0380
        /*006e*/ 	.short	0x001c


	//----- nvinfo : EIATTR_SW_WAR
	.align		4
.L_113:
        /*0070*/ 	.byte	0x04, 0x36
        /*0072*/ 	.short	(.L_115 - .L_114)
.L_114:
        /*0074*/ 	.word	0x00000008
.L_115:


//--------------------- .nv.info._Z25multiplyMatrixGPUByBlocksPfS_S_i --------------------------
	.section	.nv.info._Z25multiplyMatrixGPUByBlocksPfS_S_i,"",@"SHT_CUDA_INFO"
	.sectionflags	@""
	.align	4


	//----- nvinfo : EIATTR_CUDA_API_VERSION
	.align		4
        /*0000*/ 	.byte	0x04, 0x37
        /*0002*/ 	.short	(.L_117 - .L_116)
.L_116:
        /*0004*/ 	.word	0x00000082


	//----- nvinfo : EIATTR_KPARAM_INFO
	.align		4
.L_117:
        /*0008*/ 	.byte	0x04, 0x17
        /*000a*/ 	.short	(.L_119 - .L_118)
.L_118:
        /*000c*/ 	.word	0x00000000
        /*0010*/ 	.short	0x0003
        /*0012*/ 	.short	0x0018
        /*0014*/ 	.byte	0x00, 0xf0, 0x11, 0x00


	//----- nvinfo : EIATTR_KPARAM_INFO
	.align		4
.L_119:
        /*0018*/ 	.byte	0x04, 0x17
        /*001a*/ 	.short	(.L_121 - .L_120)
.L_120:
        /*001c*/ 	.word	0x00000000
        /*0020*/ 	.short	0x0002
        /*0022*/ 	.short	0x0010
        /*0024*/ 	.byte	0x00, 0xf5, 0x21, 0x00


	//----- nvinfo : EIATTR_KPARAM_INFO
	.align		4
.L_121:
        /*0028*/ 	.byte	0x04, 0x17
        /*002a*/ 	.short	(.L_123 - .L_122)
.L_122:
        /*002c*/ 	.word	0x00000000
        /*0030*/ 	.short	0x0001
        /*0032*/ 	.short	0x0008
        /*0034*/ 	.byte	0x00, 0xf5, 0x21, 0x00


	//----- nvinfo : EIATTR_KPARAM_INFO
	.align		4
.L_123:
        /*0038*/ 	.byte	0x04, 0x17
        /*003a*/ 	.short	(.L_125 - .L_124)
.L_124:
        /*003c*/ 	.word	0x00000000
        /*0040*/ 	.short	0x0000
        /*0042*/ 	.short	0x0000
        /*0044*/ 	.byte	0x00, 0xf5, 0x21, 0x00


	//----- nvinfo : EIATTR_SPARSE_MMA_MASK
	.align		4
.L_125:
        /*0048*/ 	.byte	0x03, 0x50
        /*004a*/ 	.short	0x0000


	//----- nvinfo : EIATTR_MAXREG_COUNT
	.align		4
        /*004c*/ 	.byte	0x03, 0x1b
        /*004e*/ 	.short	0x00ff


	//----- nvinfo : EIATTR_MERCURY_ISA_VERSION
	.align		4
        /*0050*/ 	.byte	0x03, 0x5f
        /*0052*/ 	.short	0x0101


	//----- nvinfo : EIATTR_VRC_CTA_INIT_COUNT
	.align		4
        /*0054*/ 	.byte	0x02, 0x4a
	.zero		1
	.zero		1


	//----- nvinfo : EIATTR_EXIT_INSTR_OFFSETS
	.align		4
        /*0058*/ 	.byte	0x04, 0x1c
        /*005a*/ 	.short	(.L_127 - .L_126)


	//   ....[0]....
.L_126:
        /*005c*/ 	.word	0x00000c10


	//----- nvinfo : EIATTR_CBANK_PARAM_SIZE
	.align		4
.L_127:
        /*0060*/ 	.byte	0x03, 0x19
        /*0062*/ 	.short	0x001c


	//----- nvinfo : EIATTR_PARAM_CBANK
	.align		4
        /*0064*/ 	.byte	0x04, 0x0a
        /*0066*/ 	.short	(.L_129 - .L_128)
	.align		4
.L_128:
        /*0068*/ 	.word	index@(.nv.constant0._Z25multiplyMatrixGPUByBlocksPfS_S_i)
        /*006c*/ 	.short	0x0380
        /*006e*/ 	.short	0x001c


	//----- nvinfo : EIATTR_SW_WAR
	.align		4
.L_129:
        /*0070*/ 	.byte	0x04, 0x36
        /*0072*/ 	.short	(.L_131 - .L_130)
.L_130:
        /*0074*/ 	.word	0x00000008
.L_131:


//--------------------- .nv.callgraph             --------------------------
	.section	.nv.callgraph,"",@"SHT_CUDA_CALLGRAPH"
	.align	4
	.sectionentsize	8
	.align		4
        /*0000*/ 	.word	0x00000000
	.align		4
        /*0004*/ 	.word	0xffffffff
	.align		4
        /*0008*/ 	.word	0x00000000
	.align		4
        /*000c*/ 	.word	0xfffffffe
	.align		4
        /*0010*/ 	.word	0x00000000
	.align		4
        /*0014*/ 	.word	0xfffffffd
	.align		4
        /*0018*/ 	.word	0x00000000
	.align		4
        /*001c*/ 	.word	0xfffffffc


//--------------------- .text._Z57multiplyMatrixGPUByBlocksThreads2DNonMultipleSharedMemoryPfS_S_i --------------------------
	.section	.text._Z57multiplyMatrixGPUByBlocksThreads2DNonMultipleSharedMemoryPfS_S_i,"ax",@progbits
	.align	128
        .global         _Z57multiplyMatrixGPUByBlocksThreads2DNonMultipleSharedMemoryPfS_S_i
        .type           _Z57multiplyMatrixGPUByBlocksThreads2DNonMultipleSharedMemoryPfS_S_i,@function
        .size           _Z57multiplyMatrixGPUByBlocksThreads2DNonMultipleSharedMemoryPfS_S_i,(.L_x_36 - _Z57multiplyMatrixGPUByBlocksThreads2DNonMultipleSharedMemoryPfS_S_i)
        .other          _Z57multiplyMatrixGPUByBlocksThreads2DNonMultipleSharedMemoryPfS_S_i,@"STO_CUDA_ENTRY STV_DEFAULT"
_Z57multiplyMatrixGPUByBlocksThreads2DNonMultipleSharedMemoryPfS_S_i:
.text._Z57multiplyMatrixGPUByBlocksThreads2DNonMultipleSharedMemoryPfS_S_i:
[----:B------:R-:W-:Y:S01]  /*0000*/  LDC R1, c[0x0][0x37c] ;  /* 0x0000df00ff017b82 */ /* 0x000fe20000000800 */
[----:B------:R-:W-:Y:S05]  /*0010*/  EXIT ;  /* 0x000000000000794d */ /* 0x000fea0003800000 */
.L_x_0:
[----:B------:R-:W-:-:S00]  /*0020*/  BRA `(.L_x_0) ;  /* 0xfffffffc00fc7947 */ /* 0x000fc0000383ffff */
[----:B------:R-:W-:-:S00]  /*0030*/  NOP ;  /* 0x0000000000007918 */ /* 0x000fc00000000000 */
        /* <DEDUP_REMOVED lines=12> */
.L_x_36:


//--------------------- .text._Z45multiplyMatrixGPUByBlocksThreads2DNonMultiplePfS_S_i --------------------------
	.section	.text._Z45multiplyMatrixGPUByBlocksThreads2DNonMultiplePfS_S_i,"ax",@progbits
	.align	128
        .global         _Z45multiplyMatrixGPUByBlocksThreads2DNonMultiplePfS_S_i
        .type           _Z45multiplyMatrixGPUByBlocksThreads2DNonMultiplePfS_S_i,@function
        .size           _Z45multiplyMatrixGPUByBlocksThreads2DNonMultiplePfS_S_i,(.L_x_37 - _Z45multiplyMatrixGPUByBlocksThreads2DNonMultiplePfS_S_i)
        .other          _Z45multiplyMatrixGPUByBlocksThreads2DNonMultiplePfS_S_i,@"STO_CUDA_ENTRY STV_DEFAULT"
_Z45multiplyMatrixGPUByBlocksThreads2DNonMultiplePfS_S_i:
.text._Z45multiplyMatrixGPUByBlocksThreads2DNonMultiplePfS_S_i:
[----:B------:R-:W-:Y:S01]  /*0000*/  LDC R1, c[0x0][0x37c] ;  /* 0x0000df00ff017b82 */ /* 0x000fe20000000800 */
[----:B------:R-:W0:Y:S07]  /*0010*/  S2R R7, SR_TID.X ;  /* 0x0000000000077919 */ /* 0x000e2e0000002100 */
[----:B------:R-:W0:Y:S01]  /*0020*/  S2UR UR4, SR_CTAID.X ;  /* 0x00000000000479c3 */ /* 0x000e220000002500 */
[----:B------:R-:W1:Y:S01]  /*0030*/  LDCU UR12, c[0x0][0x398] ;  /* 0x00007300ff0c77ac */ /* 0x000e620008000800 */
[----:B------:R-:W2:Y:S06]  /*0040*/  S2R R2, SR_TID.Y ;  /* 0x0000000000027919 */ /* 0x000eac0000002200 */
[----:B------:R-:W0:Y:S08]  /*0050*/  LDC R0, c[0x0][0x360] ;  /* 0x0000d800ff007b82 */ /* 0x000e300000000800 */
[----:B------:R-:W2:Y:S08]  /*0060*/  S2UR UR5, SR_CTAID.Y ;  /* 0x00000000000579c3 */ /* 0x000eb00000002600 */
[----:B------:R-:W2:Y:S01]  /*0070*/  LDC R3, c[0x0][0x364] ;  /* 0x0000d900ff037b82 */ /* 0x000ea20000000800 */
[----:B0-----:R-:W-:-:S02]  /*0080*/  IMAD R7, R0, UR4, R7 ;  /* 0x0000000400077c24 */ /* 0x001fc4000f8e0207 */
[----:B--2---:R-:W-:-:S05]  /*0090*/  IMAD R0, R3, UR5, R2 ;  /* 0x0000000503007c24 */ /* 0x004fca000f8e0202 */
[----:B------:R-:W-:-:S04]  /*00a0*/  VIMNMX R2, PT, PT, R7, R0, !PT ;  /* 0x0000000007027248 */ /* 0x000fc80007fe0100 */
[----:B-1----:R-:W-:-:S13]  /*00b0*/  ISETP.GE.AND P0, PT, R2, UR12, PT ;  /* 0x0000000c02007c0c */ /* 0x002fda000bf06270 */
[----:B------:R-:W-:Y:S05]  /*00c0*/  @P0 EXIT ;  /* 0x000000000000094d */ /* 0x000fea0003800000 */
[----:B------:R-:W-:Y:S01]  /*00d0*/  UISETP.GE.U32.AND UP0, UPT, UR12, 0x10, UPT ;  /* 0x000000100c00788c */ /* 0x000fe2000bf06070 */
[----:B------:R-:W-:Y:S02]  /*00e0*/  HFMA2 R15, -RZ, RZ, 0, 0 ;  /* 0x00000000ff0f7431 */ /* 0x000fe400000001ff */
[----:B------:R-:W-:Y:S01]  /*00f0*/  IMAD R7, R7, UR12, RZ ;  /* 0x0000000c07077c24 */ /* 0x000fe2000f8e02ff */
[----:B------:R-:W-:Y:S02]  /*0100*/  ULOP3.LUT UR8, UR12, 0xf, URZ, 0xc0, !UPT ;  /* 0x0000000f0c087892 */ /* 0x000fe4000f8ec0ff */
[----:B------:R-:W-:Y:S01]  /*0110*/  IMAD R6, R0, UR12, RZ ;  /* 0x0000000c00067c24 */ /* 0x000fe2000f8e02ff */
[----:B------:R-:W-:Y:S01]  /*0120*/  UMOV UR4, URZ ;  /* 0x000000ff00047c82 */ /* 0x000fe20008000000 */
[----:B------:R-:W0:Y:S01]  /*0130*/  LDCU.64 UR10, c[0x0][0x358] ;  /* 0x00006b00ff0a77ac */ /* 0x000e220008000a00 */
[----:B------:R-:W-:Y:S07]  /*0140*/  BRA.U !UP0, `(.L_x_1) ;  /* 0x0000000508107547 */ /* 0x000fee000b800000 */
[----:B------:R-:W1:Y:S01]  /*0150*/  LDC.64 R2, c[0x0][0x388] ;  /* 0x0000e200ff027b82 */ /* 0x000e620000000a00 */
[----:B------:R-:W2:Y:S01]  /*0160*/  LDCU.64 UR6, c[0x0][0x380] ;  /* 0x00007000ff0677ac */ /* 0x000ea20008000a00 */
[----:B------:R-:W-:Y:S02]  /*0170*/  MOV R15, RZ ;  /* 0x000000ff000f7202 */ /* 0x000fe40000000f00 */
[----:B------:R-:W-:Y:S01]  /*0180*/  MOV R8, R7 ;  /* 0x0000000700087202 */ /* 0x000fe20000000f00 */
[----:B------:R-:W-:-:S04]  /*0190*/  ULOP3.LUT UR4, UR12, 0x7ffffff0, URZ, 0xc0, !UPT ;  /* 0x7ffffff00c047892 */ /* 0x000fc8000f8ec0ff */
[----:B------:R-:W-:Y:S02]  /*01a0*/  UIADD3 UR9, UPT, UPT, -UR4, URZ, URZ ;  /* 0x000000ff04097290 */ /* 0x000fe4000fffe1ff */
[----:B--2---:R-:W-:-:S04]  /*01b0*/  UIADD3 UR5, UP0, UPT, UR6, 0x20, URZ ;  /* 0x0000002006057890 */ /* 0x004fc8000ff1e0ff */
[----:B------:R-:W-:Y:S01]  /*01c0*/  UIADD3.X UR6, UPT, UPT, URZ, UR7, URZ, UP0, !UPT ;  /* 0x00000007ff067290 */ /* 0x000fe200087fe4ff */
[----:B-1----:R-:W-:-:S03]  /*01d0*/  IMAD.WIDE.U32 R2, R6, 0x4, R2 ;  /* 0x0000000406027825 */ /* 0x002fc600078e0002 */
[----:B------:R-:W-:-:S04]  /*01e0*/  IADD3 R2, P0, PT, R2, 0x20, RZ ;  /* 0x0000002002027810 */ /* 0x000fc80007f1e0ff */
[----:B------:R-:W-:-:S09]  /*01f0*/  IADD3.X R3, PT, PT, RZ, R3, RZ, P0, !PT ;  /* 0x00000003ff037210 */ /* 0x000fd200007fe4ff */
.L_x_2:
[----:B------:R-:W-:Y:S01]  /*0200*/  MOV R4, UR5 ;  /* 0x0000000500047c02 */ /* 0x000fe20008000f00 */
[----:B0-----:R-:W2:Y:S01]  /*0210*/  LDG.E R17, desc[UR10][R2.64+-0x20] ;  /* 0xffffe00a02117981 */ /* 0x001ea2000c1e1900 */
[----:B------:R-:W-:-:S03]  /*0220*/  MOV R5, UR6 ;  /* 0x0000000600057c02 */ /* 0x000fc60008000f00 */
[----:B------:R-:W3:Y:S01]  /*0230*/  LDG.E R25, desc[UR10][R2.64+-0x1c] ;  /* 0xffffe40a02197981 */ /* 0x000ee2000c1e1900 */
[----:B------:R-:W-:-:S03]  /*0240*/  IMAD.WIDE R4, R8, 0x4, R4 ;  /* 0x0000000408047825 */ /* 0x000fc600078e0204 */
[----:B------:R-:W4:Y:S04]  /*0250*/  LDG.E R19, desc[UR10][R2.64+-0x18] ;  /* 0xffffe80a02137981 */ /* 0x000f28000c1e1900 */
[----:B------:R-:W2:Y:S04]  /*0260*/  LDG.E R16, desc[UR10][R4.64+-0x20] ;  /* 0xffffe00a04107981 */ /* 0x000ea8000c1e1900 */
[----:B------:R-:W3:Y:S04]  /*0270*/  LDG.E R18, desc[UR10][R4.64+-0x1c] ;  /* 0xffffe40a04127981 */ /* 0x000ee8000c1e1900 */
[----:B------:R-:W4:Y:S04]  /*0280*/  LDG.E R20, desc[UR10][R4.64+-0x18] ;  /* 0xffffe80a04147981 */ /* 0x000f28000c1e1900 */
[----:B------:R-:W5:Y:S04]  /*0290*/  LDG.E R22, desc[UR10][R2.64+-0x14] ;  /* 0xffffec0a02167981 */ /* 0x000f68000c1e1900 */
        /* <DEDUP_REMOVED lines=8> */
[----:B------:R-:W5:Y:S01]  /*0320*/  LDG.E R14, desc[UR10][R4.64+-0x4] ;  /* 0xfffffc0a040e7981 */ /* 0x000f62000c1e1900 */
[----:B--2---:R-:W-:-:S03]  /*0330*/  FFMA R17, R16, R17, R15 ;  /* 0x0000001110117223 */ /* 0x004fc6000000000f */
[----:B------:R-:W2:Y:S04]  /*0340*/  LDG.E R15, desc[UR10][R2.64] ;  /* 0x0000000a020f7981 */ /* 0x000ea8000c1e1900 */
[----:B------:R-:W2:Y:S01]  /*0350*/  LDG.E R16, desc[UR10][R4.64] ;  /* 0x0000000a04107981 */ /* 0x000ea2000c1e1900 */
[----:B---3--:R-:W-:-:S03]  /*0360*/  FFMA R25, R18, R25, R17 ;  /* 0x0000001912197223 */ /* 0x008fc60000000011 */
[----:B------:R-:W3:Y:S01]  /*0370*/  LDG.E R17, desc[UR10][R2.64+0x4] ;  /* 0x0000040a02117981 */ /* 0x000ee2000c1e1900 */
[----:B----4-:R-:W-:-:S03]  /*0380*/  FFMA R26, R20, R19, R25 ;  /* 0x00000013141a7223 */ /* 0x010fc60000000019 */
[----:B------:R-:W3:Y:S04]  /*0390*/  LDG.E R18, desc[UR10][R4.64+0x4] ;  /* 0x0000040a04127981 */ /* 0x000ee8000c1e1900 */
[----:B------:R-:W4:Y:S01]  /*03a0*/  LDG.E R20, desc[UR10][R2.64+0x8] ;  /* 0x0000080a02147981 */ /* 0x000f22000c1e1900 */
[----:B-----5:R-:W-:-:S03]  /*03b0*/  FFMA R25, R21, R22, R26 ;  /* 0x0000001615197223 */ /* 0x020fc6000000001a */
[----:B------:R-:W4:Y:S04]  /*03c0*/  LDG.E R19, desc[UR10][R4.64+0x8] ;  /* 0x0000080a04137981 */ /* 0x000f28000c1e1900 */
[----:B------:R-:W5:Y:S01]  /*03d0*/  LDG.E R22, desc[UR10][R2.64+0xc] ;  /* 0x00000c0a02167981 */ /* 0x000f62000c1e1900 */
[----:B------:R-:W-:-:S03]  /*03e0*/  FFMA R25, R24, R23, R25 ;  /* 0x0000001718197223 */ /* 0x000fc60000000019 */
[----:B------:R-:W5:Y:S04]  /*03f0*/  LDG.E R21, desc[UR10][R4.64+0xc] ;  /* 0x00000c0a04157981 */ /* 0x000f68000c1e1900 */
[----:B------:R-:W5:Y:S01]  /*0400*/  LDG.E R24, desc[UR10][R2.64+0x10] ;  /* 0x0000100a02187981 */ /* 0x000f62000c1e1900 */
[----:B------:R-:W-:-:S03]  /*0410*/  FFMA R25, R10, R9, R25 ;  /* 0x000000090a197223 */ /* 0x000fc60000000019 */
[----:B------:R-:W5:Y:S04]  /*0420*/  LDG.E R23, desc[UR10][R4.64+0x10] ;  /* 0x0000100a04177981 */ /* 0x000f68000c1e1900 */
[----:B------:R-:W5:Y:S01]  /*0430*/  LDG.E R10, desc[UR10][R2.64+0x14] ;  /* 0x0000140a020a7981 */ /* 0x000f62000c1e1900 */
[----:B------:R-:W-:-:S03]  /*0440*/  FFMA R27, R12, R11, R25 ;  /* 0x0000000b0c1b7223 */ /* 0x000fc60000000019 */
[----:B------:R-:W5:Y:S04]  /*0450*/  LDG.E R9, desc[UR10][R4.64+0x14] ;  /* 0x0000140a04097981 */ /* 0x000f68000c1e1900 */
[----:B------:R-:W5:Y:S04]  /*0460*/  LDG.E R11, desc[UR10][R2.64+0x18] ;  /* 0x0000180a020b7981 */ /* 0x000f68000c1e1900 */
[----:B------:R-:W5:Y:S04]  /*0470*/  LDG.E R12, desc[UR10][R4.64+0x18] ;  /* 0x0000180a040c7981 */ /* 0x000f68000c1e1900 */
[----:B------:R-:W5:Y:S04]  /*0480*/  LDG.E R25, desc[UR10][R4.64+0x1c] ;  /* 0x00001c0a04197981 */ /* 0x000f68000c1e1900 */
[----:B------:R0:W5:Y:S01]  /*0490*/  LDG.E R26, desc[UR10][R2.64+0x1c] ;  /* 0x00001c0a021a7981 */ /* 0x000162000c1e1900 */
[----:B------:R-:W-:Y:S01]  /*04a0*/  FFMA R13, R14, R13, R27 ;  /* 0x0000000d0e0d7223 */ /* 0x000fe2000000001b */
[----:B------:R-:W-:-:S04]  /*04b0*/  UIADD3 UR9, UPT, UPT, UR9, 0x10, URZ ;  /* 0x0000001009097890 */ /* 0x000fc8000fffe0ff */
[----:B------:R-:W-:Y:S01]  /*04c0*/  UISETP.NE.AND UP0, UPT, UR9, URZ, UPT ;  /* 0x000000ff0900728c */ /* 0x000fe2000bf05270 */
[----:B0-----:R-:W-:Y:S02]  /*04d0*/  IADD3 R2, P0, PT, R2, 0x40, RZ ;  /* 0x0000004002027810 */ /* 0x001fe40007f1e0ff */
[----:B------:R-:W-:Y:S02]  /*04e0*/  IADD3 R8, PT, PT, R8, 0x10, RZ ;  /* 0x0000001008087810 */ /* 0x000fe40007ffe0ff */
[----:B------:R-:W-:Y:S01]  /*04f0*/  IADD3.X R3, PT, PT, RZ, R3, RZ, P0, !PT ;  /* 0x00000003ff037210 */ /* 0x000fe200007fe4ff */
[----:B--2---:R-:W-:-:S04]  /*0500*/  FFMA R13, R16, R15, R13 ;  /* 0x0000000f100d7223 */ /* 0x004fc8000000000d */
[----:B---3--:R-:W-:-:S04]  /*0510*/  FFMA R18, R18, R17, R13 ;  /* 0x0000001112127223 */ /* 0x008fc8000000000d */
[----:B----4-:R-:W-:-:S04]  /*0520*/  FFMA R18, R19, R20, R18 ;  /* 0x0000001413127223 */ /* 0x010fc80000000012 */
[----:B-----5:R-:W-:-:S04]  /*0530*/  FFMA R18, R21, R22, R18 ;  /* 0x0000001615127223 */ /* 0x020fc80000000012 */
[----:B------:R-:W-:-:S04]  /*0540*/  FFMA R18, R23, R24, R18 ;  /* 0x0000001817127223 */ /* 0x000fc80000000012 */
[----:B------:R-:W-:-:S04]  /*0550*/  FFMA R9, R9, R10, R18 ;  /* 0x0000000a09097223 */ /* 0x000fc80000000012 */
[----:B------:R-:W-:-:S04]  /*0560*/  FFMA R12, R12, R11, R9 ;  /* 0x0000000b0c0c7223 */ /* 0x000fc80000000009 */
[----:B------:R-:W-:Y:S01]  /*0570*/  FFMA R15, R25, R26, R12 ;  /* 0x0000001a190f7223 */ /* 0x000fe2000000000c */
[----:B------:R-:W-:Y:S06]  /*0580*/  BRA.U UP0, `(.L_x_2) ;  /* 0xfffffffd001c7547 */ /* 0x000fec000b83ffff */
.L_x_1:
[----:B------:R-:W-:-:S09]  /*0590*/  UISETP.NE.AND UP0, UPT, UR8, URZ, UPT ;  /* 0x000000ff0800728c */ /* 0x000fd2000bf05270 */
[----:B------:R-:W-:Y:S05]  /*05a0*/  BRA.U !UP0, `(.L_x_3) ;  /* 0x0000000508607547 */ /* 0x000fea000b800000 */
[----:B------:R-:W-:Y:S02]  /*05b0*/  UISETP.GE.U32.AND UP0, UPT, UR8, 0x8, UPT ;  /* 0x000000080800788c */ /* 0x000fe4000bf06070 */
[----:B------:R-:W-:-:S04]  /*05c0*/  ULOP3.LUT UR6, UR12, 0x7, URZ, 0xc0, !UPT ;  /* 0x000000070c067892 */ /* 0x000fc8000f8ec0ff */
[----:B------:R-:W-:-:S03]  /*05d0*/  UISETP.NE.AND UP1, UPT, UR6, URZ, UPT ;  /* 0x000000ff0600728c */ /* 0x000fc6000bf25270 */
[----:B------:R-:W-:Y:S08]  /*05e0*/  BRA.U !UP0, `(.L_x_4) ;  /* 0x0000000108907547 */ /* 0x000ff0000b800000 */
[----:B------:R-:W1:Y:S01]  /*05f0*/  LDC.64 R8, c[0x0][0x388] ;  /* 0x0000e200ff087b82 */ /* 0x000e620000000a00 */
[----:B------:R-:W2:Y:S01]  /*0600*/  LDCU.64 UR8, c[0x0][0x388] ;  /* 0x00007100ff0877ac */ /* 0x000ea20008000a00 */
[C---:B------:R-:W-:Y:S02]  /*0610*/  IADD3 R11, PT, PT, R6.reuse, UR4, RZ ;  /* 0x00000004060b7c10 */ /* 0x040fe4000fffe0ff */
[----:B------:R-:W-:Y:S02]  /*0620*/  IADD3 R10, P0, PT, R6, UR4, RZ ;  /* 0x00000004060a7c10 */ /* 0x000fe4000ff1e0ff */
[----:B------:R-:W-:Y:S02]  /*0630*/  IADD3 R3, PT, PT, R7, UR4, RZ ;  /* 0x0000000407037c10 */ /* 0x000fe4000fffe0ff */
[----:B------:R-:W3:Y:S01]  /*0640*/  LDC.64 R4, c[0x0][0x380] ;  /* 0x0000e000ff047b82 */ /* 0x000ee20000000a00 */
[----:B-1----:R-:W-:Y:S01]  /*0650*/  IMAD.WIDE.U32 R8, R11, 0x4, R8 ;  /* 0x000000040b087825 */ /* 0x002fe200078e0008 */
[----:B------:R-:W-:-:S02]  /*0660*/  IADD3.X R11, PT, PT, RZ, RZ, RZ, P0, !PT ;  /* 0x000000ffff0b7210 */ /* 0x000fc400007fe4ff */
[----:B--2---:R-:W-:Y:S01]  /*0670*/  LEA R2, P0, R10, UR8, 0x2 ;  /* 0x000000080a027c11 */ /* 0x004fe2000f8010ff */
[----:B---3--:R-:W-:-:S03]  /*0680*/  IMAD.WIDE R4, R3, 0x4, R4 ;  /* 0x0000000403047825 */ /* 0x008fc600078e0204 */
[----:B------:R-:W-:Y:S02]  /*0690*/  LEA.HI.X R3, R10, UR9, R11, 0x2, P0 ;  /* 0x000000090a037c11 */ /* 0x000fe400080f140b */
[----:B0-----:R-:W2:Y:S04]  /*06a0*/  LDG.E R11, desc[UR10][R8.64] ;  /* 0x0000000a080b7981 */ /* 0x001ea8000c1e1900 */
[----:B------:R-:W2:Y:S04]  /*06b0*/  LDG.E R10, desc[UR10][R4.64] ;  /* 0x0000000a040a7981 */ /* 0x000ea8000c1e1900 */
[----:B------:R-:W3:Y:S04]  /*06c0*/  LDG.E R13, desc[UR10][R4.64+0x4] ;  /* 0x0000040a040d7981 */ /* 0x000ee8000c1e1900 */
[----:B------:R-:W3:Y:S04]  /*06d0*/  LDG.E R12, desc[UR10][R2.64+0x4] ;  /* 0x0000040a020c7981 */ /* 0x000ee8000c1e1900 */
[----:B------:R-:W4:Y:S04]  /*06e0*/  LDG.E R17, desc[UR10][R4.64+0x8] ;  /* 0x0000080a04117981 */ /* 0x000f28000c1e1900 */
        /* <DEDUP_REMOVED lines=11> */
[----:B------:R-:W-:Y:S01]  /*07a0*/  UIADD3 UR4, UPT, UPT, UR4, 0x8, URZ ;  /* 0x0000000804047890 */ /* 0x000fe2000fffe0ff */
[----:B--2---:R-:W-:-:S04]  /*07b0*/  FFMA R10, R10, R11, R15 ;  /* 0x0000000b0a0a7223 */ /* 0x004fc8000000000f */
[----:B---3--:R-:W-:-:S04]  /*07c0*/  FFMA R10, R13, R12, R10 ;  /* 0x0000000c0d0a7223 */ /* 0x008fc8000000000a */
[----:B----4-:R-:W-:-:S04]  /*07d0*/  FFMA R10, R17, R14, R10 ;  /* 0x0000000e110a7223 */ /* 0x010fc8000000000a */
[----:B-----5:R-:W-:-:S04]  /*07e0*/  FFMA R10, R19, R16, R10 ;  /* 0x00000010130a7223 */ /* 0x020fc8000000000a */
[----:B------:R-:W-:-:S04]  /*07f0*/  FFMA R10, R21, R18, R10 ;  /* 0x00000012150a7223 */ /* 0x000fc8000000000a */
[----:B------:R-:W-:-:S04]  /*0800*/  FFMA R23, R23, R20, R10 ;  /* 0x0000001417177223 */ /* 0x000fc8000000000a */
[----:B------:R-:W-:-:S04]  /*0810*/  FFMA R8, R8, R9, R23 ;  /* 0x0000000908087223 */ /* 0x000fc80000000017 */
[----:B------:R-:W-:-:S07]  /*0820*/  FFMA R15, R25, R22, R8 ;  /* 0x00000016190f7223 */ /* 0x000fce0000000008 */
.L_x_4:
        /* <DEDUP_REMOVED lines=13> */
[----:B--2---:R-:W-:-:S03]  /*0900*/  LEA R2, P0, R10, UR6, 0x2 ;  /* 0x000000060a027c11 */ /* 0x004fc6000f8010ff */
[----:B0-----:R-:W2:Y:S01]  /*0910*/  LDG.E R8, desc[UR10][R8.64] ;  /* 0x0000000a08087981 */ /* 0x001ea2000c1e1900 */
[----:B------:R-:W-:Y:S01]  /*0920*/  LEA.HI.X R3, R10, UR7, R3, 0x2, P0 ;  /* 0x000000070a037c11 */ /* 0x000fe200080f1403 */
[----:B---3--:R-:W-:-:S04]  /*0930*/  IMAD.WIDE R4, R11, 0x4, R4 ;  /* 0x000000040b047825 */ /* 0x008fc800078e0204 */
[----:B------:R-:W3:Y:S04]  /*0940*/  LDG.E R12, desc[UR10][R2.64+0x4] ;  /* 0x0000040a020c7981 */ /* 0x000ee8000c1e1900 */
[----:B------:R-:W2:Y:S04]  /*0950*/  LDG.E R10, desc[UR10][R4.64] ;  /* 0x0000000a040a7981 */ /* 0x000ea8000c1e1900 */
[----:B------:R-:W3:Y:S04]  /*0960*/  LDG.E R11, desc[UR10][R4.64+0x4] ;  /* 0x0000040a040b7981 */ /* 0x000ee8000c1e1900 */
[----:B------:R-:W4:Y:S04]  /*0970*/  LDG.E R13, desc[UR10][R4.64+0x8] ;  /* 0x0000080a040d7981 */ /* 0x000f28000c1e1900 */
[----:B------:R-:W4:Y:S04]  /*0980*/  LDG.E R14, desc[UR10][R2.64+0x8] ;  /* 0x0000080a020e7981 */ /* 0x000f28000c1e1900 */
[----:B------:R-:W5:Y:S04]  /*0990*/  LDG.E R16, desc[UR10][R2.64+0xc] ;  /* 0x00000c0a02107981 */ /* 0x000f68000c1e1900 */
[----:B------:R-:W5:Y:S01]  /*09a0*/  LDG.E R17, desc[UR10][R4.64+0xc] ;  /* 0x00000c0a04117981 */ /* 0x000f62000c1e1900 */
[----:B------:R-:W-:Y:S01]  /*09b0*/  UIADD3 UR4, UPT, UPT, UR4, 0x4, URZ ;  /* 0x0000000404047890 */ /* 0x000fe2000fffe0ff */
[----:B--2---:R-:W-:-:S04]  /*09c0*/  FFMA R10, R10, R8, R15 ;  /* 0x000000080a0a7223 */ /* 0x004fc8000000000f */
[----:B---3--:R-:W-:-:S04]  /*09d0*/  FFMA R10, R11, R12, R10 ;  /* 0x0000000c0b0a7223 */ /* 0x008fc8000000000a */
[----:B----4-:R-:W-:-:S04]  /*09e0*/  FFMA R10, R13, R14, R10 ;  /* 0x0000000e0d0a7223 */ /* 0x010fc8000000000a */
[----:B-----5:R-:W-:-:S07]  /*09f0*/  FFMA R15, R17, R16, R10 ;  /* 0x00000010110f7223 */ /* 0x020fce000000000a */
.L_x_5:
[----:B------:R-:W-:Y:S05]  /*0a00*/  BRA.U !UP1, `(.L_x_3) ;  /* 0x0000000109487547 */ /* 0x000fea000b800000 */
[----:B------:R-:W1:Y:S01]  /*0a10*/  LDC.64 R4, c[0x0][0x388] ;  /* 0x0000e200ff047b82 */ /* 0x000e620000000a00 */
[----:B------:R-:W-:Y:S01]  /*0a20*/  IADD3 R9, PT, PT, R6, UR4, RZ ;  /* 0x0000000406097c10 */ /* 0x000fe2000fffe0ff */
[----:B------:R-:W-:Y:S01]  /*0a30*/  UIADD3 UR5, UPT, UPT, -UR5, URZ, URZ ;  /* 0x000000ff05057290 */ /* 0x000fe2000fffe1ff */
[----:B------:R-:W-:-:S05]  /*0a40*/  IADD3 R11, PT, PT, R7, UR4, RZ ;  /* 0x00000004070b7c10 */ /* 0x000fca000fffe0ff */
[----:B------:R-:W2:Y:S01]  /*0a50*/  LDC.64 R2, c[0x0][0x380] ;  /* 0x0000e000ff027b82 */ /* 0x000ea20000000a00 */
[----:B-1----:R-:W-:-:S03]  /*0a60*/  IMAD.WIDE.U32 R4, R9, 0x4, R4 ;  /* 0x0000000409047825 */ /* 0x002fc600078e0004 */
[----:B------:R-:W-:Y:S02]  /*0a70*/  MOV R8, R4 ;  /* 0x0000000400087202 */ /* 0x000fe40000000f00 */
[----:B------:R-:W-:-:S07]  /*0a80*/  MOV R9, R5 ;  /* 0x0000000500097202 */ /* 0x000fce0000000f00 */
.L_x_6:
[----:B--2---:R-:W-:Y:S01]  /*0a90*/  IMAD.WIDE R4, R11, 0x4, R2 ;  /* 0x000000040b047825 */ /* 0x004fe200078e0202 */
[----:B0-----:R0:W2:Y:S05]  /*0aa0*/  LDG.E R6, desc[UR10][R8.64] ;  /* 0x0000000a08067981 */ /* 0x0010aa000c1e1900 */
[----:B------:R-:W2:Y:S01]  /*0ab0*/  LDG.E R4, desc[UR10][R4.64] ;  /* 0x0000000a04047981 */ /* 0x000ea2000c1e1900 */
[----:B------:R-:W-:-:S04]  /*0ac0*/  UIADD3 UR5, UPT, UPT, UR5, 0x1, URZ ;  /* 0x0000000105057890 */ /* 0x000fc8000fffe0ff */
[----:B------:R-:W-:Y:S01]  /*0ad0*/  UISETP.NE.AND UP0, UPT, UR5, URZ, UPT ;  /* 0x000000ff0500728c */ /* 0x000fe2000bf05270 */
[----:B0-----:R-:W-:Y:S02]  /*0ae0*/  IADD3 R8, P0, PT, R8, 0x4, RZ ;  /* 0x0000000408087810 */ /* 0x001fe40007f1e0ff */
[----:B------:R-:W-:Y:S02]  /*0af0*/  IADD3 R11, PT, PT, R11, 0x1, RZ ;  /* 0x000000010b0b7810 */ /* 0x000fe40007ffe0ff */
[----:B------:R-:W-:Y:S01]  /*0b00*/  IADD3.X R9, PT, PT, RZ, R9, RZ, P0, !PT ;  /* 0x00000009ff097210 */ /* 0x000fe200007fe4ff */
[----:B--2---:R-:W-:-:S03]  /*0b10*/  FFMA R15, R4, R6, R15 ;  /* 0x00000006040f7223 */ /* 0x004fc6000000000f */
[----:B------:R-:W-:Y:S05]  /*0b20*/  BRA.U UP0, `(.L_x_6) ;  /* 0xfffffffd00d87547 */ /* 0x000fea000b83ffff */
.L_x_3:
[----:B------:R-:W1:Y:S01]  /*0b30*/  LDC.64 R2, c[0x0][0x390] ;  /* 0x0000e400ff027b82 */ /* 0x000e620000000a00 */
[----:B------:R-:W-:-:S05]  /*0b40*/  IADD3 R7, PT, PT, R0, R7, RZ ;  /* 0x0000000700077210 */ /* 0x000fca0007ffe0ff */
[----:B-1----:R-:W-:-:S05]  /*0b50*/  IMAD.WIDE R2, R7, 0x4, R2 ;  /* 0x0000000407027825 */ /* 0x002fca00078e0202 */
[----:B0-----:R-:W-:Y:S01]  /*0b60*/  STG.E desc[UR10][R2.64], R15 ;  /* 0x0000000f02007986 */ /* 0x001fe2000c10190a */
[----:B------:R-:W-:Y:S05]  /*0b70*/  EXIT ;  /* 0x000000000000794d */ /* 0x000fea0003800000 */
.L_x_7:
        /* <DEDUP_REMOVED lines=16> */
.L_x_37:


//--------------------- .text._Z34multiplyMatrixGPUByBlocksThreads2DPfS_S_i --------------------------
	.section	.text._Z34multiplyMatrixGPUByBlocksThreads2DPfS_S_i,"ax",@progbits
	.align	128
        .global         _Z34multiplyMatrixGPUByBlocksThreads2DPfS_S_i
        .type           _Z34multiplyMatrixGPUByBlocksThreads2DPfS_S_i,@function
        .size           _Z34multiplyMatrixGPUByBlocksThreads2DPfS_S_i,(.L_x_38 - _Z34multiplyMatrixGPUByBlocksThreads2DPfS_S_i)
        .other          _Z34multiplyMatrixGPUByBlocksThreads2DPfS_S_i,@"STO_CUDA_ENTRY STV_DEFAULT"
_Z34multiplyMatrixGPUByBlocksThreads2DPfS_S_i:
.text._Z34multiplyMatrixGPUByBlocksThreads2DPfS_S_i:
[----:B------:R-:W-:Y:S01]  /*0000*/  LDC R1, c[0x0][0x37c] ;  /* 0x0000df00ff017b82 */ /* 0x000fe20000000800 */
[----:B------:R-:W0:Y:S01]  /*0010*/  S2R R0, SR_TID.X ;  /* 0x0000000000007919 */ /* 0x000e220000002100 */
[----:B------:R-:W1:Y:S06]  /*0020*/  LDCU UR12, c[0x0][0x398] ;  /* 0x00007300ff0c77ac */ /* 0x000e6c0008000800 */
[----:B------:R-:W0:Y:S01]  /*0030*/  LDC R3, c[0x0][0x360] ;  /* 0x0000d800ff037b82 */ /* 0x000e220000000800 */
[----:B------:R-:W-:Y:S01]  /*0040*/  HFMA2 R14, -RZ, RZ, 0, 0 ;  /* 0x00000000ff0e7431 */ /* 0x000fe200000001ff */
[----:B------:R-:W2:Y:S01]  /*0050*/  S2R R7, SR_TID.Y ;  /* 0x0000000000077919 */ /* 0x000ea20000002200 */
[----:B------:R-:W3:Y:S05]  /*0060*/  LDCU.64 UR10, c[0x0][0x358] ;  /* 0x00006b00ff0a77ac */ /* 0x000eea0008000a00 */
[----:B------:R-:W0:Y:S08]  /*0070*/  S2UR UR4, SR_CTAID.X ;  /* 0x00000000000479c3 */ /* 0x000e300000002500 */
[----:B------:R-:W2:Y:S01]  /*0080*/  S2UR UR5, SR_CTAID.Y ;  /* 0x00000000000579c3 */ /* 0x000ea20000002600 */
[----:B-1----:R-:W-:-:S07]  /*0090*/  UISETP.GE.AND UP0, UPT, UR12, 0x1, UPT ;  /* 0x000000010c00788c */ /* 0x002fce000bf06270 */
[----:B------:R-:W2:Y:S01]  /*00a0*/  LDC R2, c[0x0][0x364] ;  /* 0x0000d900ff027b82 */ /* 0x000ea20000000800 */
[----:B0-----:R-:W-:Y:S02]  /*00b0*/  IMAD R0, R3, UR4, R0 ;  /* 0x0000000403007c24 */ /* 0x001fe4000f8e0200 */
[----:B--2---:R-:W-:Y:S01]  /*00c0*/  IMAD R7, R2, UR5, R7 ;  /* 0x0000000502077c24 */ /* 0x004fe2000f8e0207 */
[----:B---3--:R-:W-:Y:S06]  /*00d0*/  BRA.U !UP0, `(.L_x_8) ;  /* 0x0000000908987547 */ /* 0x008fec000b800000 */
[----:B------:R-:W-:Y:S02]  /*00e0*/  UISETP.GE.U32.AND UP1, UPT, UR12, 0x10, UPT ;  /* 0x000000100c00788c */ /* 0x000fe4000bf26070 */
[----:B------:R-:W-:Y:S01]  /*00f0*/  IMAD R8, R0, UR12, RZ ;  /* 0x0000000c00087c24 */ /* 0x000fe2000f8e02ff */
[----:B------:R-:W-:Y:S02]  /*0100*/  ULOP3.LUT UR8, UR12, 0xf, URZ, 0xc0, !UPT ;  /* 0x0000000f0c087892 */ /* 0x000fe4000f8ec0ff */
[----:B------:R-:W-:Y:S01]  /*0110*/  IMAD R9, R7, UR12, RZ ;  /* 0x0000000c07097c24 */ /* 0x000fe2000f8e02ff */
[----:B------:R-:W-:Y:S01]  /*0120*/  MOV R14, RZ ;  /* 0x000000ff000e7202 */ /* 0x000fe20000000f00 */
[----:B------:R-:W-:Y:S01]  /*0130*/  UMOV UR4, URZ ;  /* 0x000000ff00047c82 */ /* 0x000fe20008000000 */
[----:B------:R-:W-:Y:S01]  /*0140*/  UISETP.NE.AND UP0, UPT, UR8, URZ, UPT ;  /* 0x000000ff0800728c */ /* 0x000fe2000bf05270 */
[----:B------:R-:W-:Y:S10]  /*0150*/  BRA.U !UP1, `(.L_x_9) ;  /* 0x0000000509107547 */ /* 0x000ff4000b800000 */
[----:B------:R-:W0:Y:S01]  /*0160*/  LDC.64 R2, c[0x0][0x388] ;  /* 0x0000e200ff027b82 */ /* 0x000e220000000a00 */
[----:B------:R-:W1:Y:S01]  /*0170*/  LDCU.64 UR6, c[0x0][0x380] ;  /* 0x00007000ff0677ac */ /* 0x000e620008000a00 */
[----:B------:R-:W-:Y:S02]  /*0180*/  MOV R14, RZ ;  /* 0x000000ff000e7202 */ /* 0x000fe40000000f00 */
[----:B------:R-:W-:Y:S01]  /*0190*/  MOV R6, R8 ;  /* 0x0000000800067202 */ /* 0x000fe20000000f00 */
[----:B------:R-:W-:-:S04]  /*01a0*/  ULOP3.LUT UR4, UR12, 0x7ffffff0, URZ, 0xc0, !UPT ;  /* 0x7ffffff00c047892 */ /* 0x000fc8000f8ec0ff */
[----:B------:R-:W-:Y:S02]  /*01b0*/  UIADD3 UR9, UPT, UPT, -UR4, URZ, URZ ;  /* 0x000000ff04097290 */ /* 0x000fe4000fffe1ff */
[----:B-1----:R-:W-:-:S04]  /*01c0*/  UIADD3 UR5, UP1, UPT, UR6, 0x20, URZ ;  /* 0x0000002006057890 */ /* 0x002fc8000ff3e0ff */
[----:B------:R-:W-:Y:S01]  /*01d0*/  UIADD3.X UR6, UPT, UPT, URZ, UR7, URZ, UP1, !UPT ;  /* 0x00000007ff067290 */ /* 0x000fe20008ffe4ff */
[----:B0-----:R-:W-:-:S03]  /*01e0*/  IMAD.WIDE.U32 R2, R9, 0x4, R2 ;  /* 0x0000000409027825 */ /* 0x001fc600078e0002 */
[----:B------:R-:W-:-:S04]  /*01f0*/  IADD3 R2, P0, PT, R2, 0x20, RZ ;  /* 0x0000002002027810 */ /* 0x000fc80007f1e0ff */
[----:B------:R-:W-:-:S09]  /*0200*/  IADD3.X R3, PT, PT, RZ, R3, RZ, P0, !PT ;  /* 0x00000003ff037210 */ /* 0x000fd200007fe4ff */
.L_x_10:
[----:B------:R-:W-:Y:S01]  /*0210*/  MOV R4, UR5 ;  /* 0x0000000500047c02 */ /* 0x000fe20008000f00 */
[----:B------:R-:W2:Y:S01]  /*0220*/  LDG.E R16, desc[UR10][R2.64+-0x20] ;  /* 0xffffe00a02107981 */ /* 0x000ea2000c1e1900 */
        /* <DEDUP_REMOVED lines=19> */
[----:B------:R-:W2:Y:S01]  /*0360*/  LDG.E R15, desc[UR10][R2.64+-0x4] ;  /* 0xfffffc0a020f7981 */ /* 0x000ea2000c1e1900 */
[----:B---3--:R-:W-:-:S03]  /*0370*/  FFMA R24, R17, R24, R16 ;  /* 0x0000001811187223 */ /* 0x008fc60000000010 */
[----:B------:R-:W2:Y:S01]  /*0380*/  LDG.E R14, desc[UR10][R4.64+-0x4] ;  /* 0xfffffc0a040e7981 */ /* 0x000ea2000c1e1900 */
[----:B----4-:R-:W-:-:S03]  /*0390*/  FFMA R24, R19, R18, R24 ;  /* 0x0000001213187223 */ /* 0x010fc60000000018 */
[----:B------:R-:W3:Y:S04]  /*03a0*/  LDG.E R16, desc[UR10][R2.64] ;  /* 0x0000000a02107981 */ /* 0x000ee8000c1e1900 */
[----:B------:R-:W3:Y:S01]  /*03b0*/  LDG.E R17, desc[UR10][R4.64] ;  /* 0x0000000a04117981 */ /* 0x000ee2000c1e1900 */
[----:B-----5:R-:W-:-:S03]  /*03c0*/  FFMA R24, R21, R20, R24 ;  /* 0x0000001415187223 */ /* 0x020fc60000000018 */
[----:B------:R-:W4:Y:S04]  /*03d0*/  LDG.E R19, desc[UR10][R2.64+0x4] ;  /* 0x0000040a02137981 */ /* 0x000f28000c1e1900 */
[----:B------:R-:W4:Y:S01]  /*03e0*/  LDG.E R18, desc[UR10][R4.64+0x4] ;  /* 0x0000040a04127981 */ /* 0x000f22000c1e1900 */
[----:B------:R-:W-:-:S03]  /*03f0*/  FFMA R24, R23, R22, R24 ;  /* 0x0000001617187223 */ /* 0x000fc60000000018 */
[----:B------:R-:W5:Y:S04]  /*0400*/  LDG.E R21, desc[UR10][R2.64+0x8] ;  /* 0x0000080a02157981 */ /* 0x000f68000c1e1900 */
[----:B------:R-:W5:Y:S01]  /*0410*/  LDG.E R20, desc[UR10][R4.64+0x8] ;  /* 0x0000080a04147981 */ /* 0x000f62000c1e1900 */
[----:B------:R-:W-:-:S03]  /*0420*/  FFMA R24, R11, R10, R24 ;  /* 0x0000000a0b187223 */ /* 0x000fc60000000018 */
[----:B------:R-:W5:Y:S04]  /*0430*/  LDG.E R23, desc[UR10][R2.64+0xc] ;  /* 0x00000c0a02177981 */ /* 0x000f68000c1e1900 */
[----:B------:R-:W5:Y:S04]  /*0440*/  LDG.E R22, desc[UR10][R4.64+0xc] ;  /* 0x00000c0a04167981 */ /* 0x000f68000c1e1900 */
[----:B------:R-:W5:Y:S01]  /*0450*/  LDG.E R10, desc[UR10][R2.64+0x10] ;  /* 0x0000100a020a7981 */ /* 0x000f62000c1e1900 */
[----:B------:R-:W-:-:S03]  /*0460*/  FFMA R29, R13, R12, R24 ;  /* 0x0000000c0d1d7223 */ /* 0x000fc60000000018 */
[----:B------:R-:W5:Y:S04]  /*0470*/  LDG.E R11, desc[UR10][R4.64+0x10] ;  /* 0x0000100a040b7981 */ /* 0x000f68000c1e1900 */
[----:B------:R-:W5:Y:S04]  /*0480*/  LDG.E R24, desc[UR10][R4.64+0x14] ;  /* 0x0000140a04187981 */ /* 0x000f68000c1e1900 */
[----:B------:R0:W5:Y:S04]  /*0490*/  LDG.E R12, desc[UR10][R2.64+0x18] ;  /* 0x0000180a020c7981 */ /* 0x000168000c1e1900 */
[----:B------:R-:W5:Y:S01]  /*04a0*/  LDG.E R13, desc[UR10][R4.64+0x18] ;  /* 0x0000180a040d7981 */ /* 0x000f62000c1e1900 */
        /* <DEDUP_REMOVED lines=12> */
[----:B------:R-:W-:-:S04]  /*0570*/  FFMA R13, R13, R12, R24 ;  /* 0x0000000c0d0d7223 */ /* 0x000fc80000000018 */
[----:B------:R-:W-:Y:S01]  /*0580*/  FFMA R14, R26, R27, R13 ;  /* 0x0000001b1a0e7223 */ /* 0x000fe2000000000d */
[----:B------:R-:W-:Y:S06]  /*0590*/  BRA.U UP1, `(.L_x_10) ;  /* 0xfffffffd011c7547 */ /* 0x000fec000b83ffff */
.L_x_9:
[----:B------:R-:W-:Y:S05]  /*05a0*/  BRA.U !UP0, `(.L_x_8) ;  /* 0x0000000508647547 */ /* 0x000fea000b800000 */
[----:B------:R-:W-:Y:S02]  /*05b0*/  UISETP.GE.U32.AND UP0, UPT, UR8, 0x8, UPT ;  /* 0x000000080800788c */ /* 0x000fe4000bf06070 */
[----:B------:R-:W-:-:S04]  /*05c0*/  ULOP3.LUT UR6, UR12, 0x7, URZ, 0xc0, !UPT ;  /* 0x000000070c067892 */ /* 0x000fc8000f8ec0ff */
[----:B------:R-:W-:-:S03]  /*05d0*/  UISETP.NE.AND UP1, UPT, UR6, URZ, UPT ;  /* 0x000000ff0600728c */ /* 0x000fc6000bf25270 */
[----:B------:R-:W-:Y:S08]  /*05e0*/  BRA.U !UP0, `(.L_x_11) ;  /* 0x0000000108907547 */ /* 0x000ff0000b800000 */
[----:B------:R-:W0:Y:S01]  /*05f0*/  LDC.64 R10, c[0x0][0x388] ;  /* 0x0000e200ff0a7b82 */ /* 0x000e220000000a00 */
[----:B------:R-:W1:Y:S01]  /*0600*/  LDCU.64 UR8, c[0x0][0x388] ;  /* 0x00007100ff0877ac */ /* 0x000e620008000a00 */
[C---:B------:R-:W-:Y:S02]  /*0610*/  IADD3 R13, PT, PT, R9.reuse, UR4, RZ ;  /* 0x00000004090d7c10 */ /* 0x040fe4000fffe0ff */
[----:B------:R-:W-:Y:S02]  /*0620*/  IADD3 R6, P0, PT, R9, UR4, RZ ;  /* 0x0000000409067c10 */ /* 0x000fe4000ff1e0ff */
[----:B------:R-:W-:Y:S02]  /*0630*/  IADD3 R3, PT, PT, R8, UR4, RZ ;  /* 0x0000000408037c10 */ /* 0x000fe4000fffe0ff */
[----:B------:R-:W2:Y:S01]  /*0640*/  LDC.64 R4, c[0x0][0x380] ;  /* 0x0000e000ff047b82 */ /* 0x000ea20000000a00 */
[----:B0-----:R-:W-:Y:S01]  /*0650*/  IMAD.WIDE.U32 R10, R13, 0x4, R10 ;  /* 0x000000040d0a7825 */ /* 0x001fe200078e000a */
[----:B------:R-:W-:-:S02]  /*0660*/  IADD3.X R13, PT, PT, RZ, RZ, RZ, P0, !PT ;  /* 0x000000ffff0d7210 */ /* 0x000fc400007fe4ff */
[C---:B-1----:R-:W-:Y:S02]  /*0670*/  LEA R2, P0, R6.reuse, UR8, 0x2 ;  /* 0x0000000806027c11 */ /* 0x042fe4000f8010ff */
[----:B------:R-:W3:Y:S01]  /*0680*/  LDG.E R16, desc[UR10][R10.64] ;  /* 0x0000000a0a107981 */ /* 0x000ee2000c1e1900 */
[----:B--2---:R-:W-:Y:S01]  /*0690*/  IMAD.WIDE R4, R3, 0x4, R4 ;  /* 0x0000000403047825 */ /* 0x004fe200078e0204 */
[----:B------:R-:W-:-:S04]  /*06a0*/  LEA.HI.X R3, R6, UR9, R13, 0x2, P0 ;  /* 0x0000000906037c11 */ /* 0x000fc800080f140d */
[----:B------:R-:W3:Y:S04]  /*06b0*/  LDG.E R15, desc[UR10][R4.64] ;  /* 0x0000000a040f7981 */ /* 0x000ee8000c1e1900 */
[----:B------:R-:W2:Y:S04]  /*06c0*/  LDG.E R18, desc[UR10][R4.64+0x4] ;  /* 0x0000040a04127981 */ /* 0x000ea8000c1e1900 */
[----:B------:R-:W2:Y:S04]  /*06d0*/  LDG.E R17, desc[UR10][R2.64+0x4] ;  /* 0x0000040a02117981 */ /* 0x000ea8000c1e1900 */
        /* <DEDUP_REMOVED lines=13> */
[----:B---3--:R-:W-:-:S04]  /*07b0*/  FFMA R15, R15, R16, R14 ;  /* 0x000000100f0f7223 */ /* 0x008fc8000000000e */
[----:B--2---:R-:W-:-:S04]  /*07c0*/  FFMA R15, R18, R17, R15 ;  /* 0x00000011120f7223 */ /* 0x004fc8000000000f */
[----:B----4-:R-:W-:-:S04]  /*07d0*/  FFMA R15, R20, R19, R15 ;  /* 0x00000013140f7223 */ /* 0x010fc8000000000f */
[----:B-----5:R-:W-:-:S04]  /*07e0*/  FFMA R15, R22, R21, R15 ;  /* 0x00000015160f7223 */ /* 0x020fc8000000000f */
[----:B------:R-:W-:-:S04]  /*07f0*/  FFMA R15, R24, R23, R15 ;  /* 0x00000017180f7223 */ /* 0x000fc8000000000f */
[----:B------:R-:W-:-:S04]  /*0800*/  FFMA R13, R12, R13, R15 ;  /* 0x0000000d0c0d7223 */ /* 0x000fc8000000000f */
[----:B------:R-:W-:-:S04]  /*0810*/  FFMA R11, R6, R11, R13 ;  /* 0x0000000b060b7223 */ /* 0x000fc8000000000d */
[----:B------:R-:W-:-:S07]  /*0820*/  FFMA R14, R26, R10, R11 ;  /* 0x0000000a1a0e7223 */ /* 0x000fce000000000b */
.L_x_11:
        /* <DEDUP_REMOVED lines=13> */
[----:B-1----:R-:W-:-:S03]  /*0900*/  LEA R2, P0, R6, UR6, 0x2 ;  /* 0x0000000606027c11 */ /* 0x002fc6000f8010ff */
[----:B------:R-:W3:Y:S01]  /*0910*/  LDG.E R10, desc[UR10][R10.64] ;  /* 0x0000000a0a0a7981 */ /* 0x000ee2000c1e1900 */
[----:B------:R-:W-:Y:S01]  /*0920*/  LEA.HI.X R3, R6, UR7, R3, 0x2, P0 ;  /* 0x0000000706037c11 */ /* 0x000fe200080f1403 */
[----:B--2---:R-:W-:-:S04]  /*0930*/  IMAD.WIDE R4, R13, 0x4, R4 ;  /* 0x000000040d047825 */ /* 0x004fc800078e0204 */
[----:B------:R-:W2:Y:S04]  /*0940*/  LDG.E R12, desc[UR10][R2.64+0x4] ;  /* 0x0000040a020c7981 */ /* 0x000ea8000c1e1900 */
[----:B------:R-:W3:Y:S04]  /*0950*/  LDG.E R13, desc[UR10][R4.64] ;  /* 0x0000000a040d7981 */ /* 0x000ee8000c1e1900 */
[----:B------:R-:W2:Y:S04]  /*0960*/  LDG.E R6, desc[UR10][R4.64+0x4] ;  /* 0x0000040a04067981 */ /* 0x000ea8000c1e1900 */
[----:B------:R-:W4:Y:S04]  /*0970*/  LDG.E R15, desc[UR10][R4.64+0x8] ;  /* 0x0000080a040f7981 */ /* 0x000f28000c1e1900 */
[----:B------:R-:W4:Y:S04]  /*0980*/  LDG.E R16, desc[UR10][R2.64+0x8] ;  /* 0x0000080a02107981 */ /* 0x000f28000c1e1900 */
[----:B------:R-:W5:Y:S04]  /*0990*/  LDG.E R18, desc[UR10][R2.64+0xc] ;  /* 0x00000c0a02127981 */ /* 0x000f68000c1e1900 */
[----:B------:R-:W5:Y:S01]  /*09a0*/  LDG.E R17, desc[UR10][R4.64+0xc] ;  /* 0x00000c0a04117981 */ /* 0x000f62000c1e1900 */
[----:B------:R-:W-:Y:S01]  /*09b0*/  UIADD3 UR4, UPT, UPT, UR4, 0x4, URZ ;  /* 0x0000000404047890 */ /* 0x000fe2000fffe0ff */
[----:B---3--:R-:W-:-:S04]  /*09c0*/  FFMA R13, R13, R10, R14 ;  /* 0x0000000a0d0d7223 */ /* 0x008fc8000000000e */
[----:B--2---:R-:W-:-:S04]  /*09d0*/  FFMA R6, R6, R12, R13 ;  /* 0x0000000c06067223 */ /* 0x004fc8000000000d */
[----:B----4-:R-:W-:-:S04]  /*09e0*/  FFMA R6, R15, R16, R6 ;  /* 0x000000100f067223 */ /* 0x010fc80000000006 */
[----:B-----5:R-:W-:-:S07]  /*09f0*/  FFMA R14, R17, R18, R6 ;  /* 0x00000012110e7223 */ /* 0x020fce0000000006 */
.L_x_12:
[----:B------:R-:W-:Y:S05]  /*0a00*/  BRA.U !UP1, `(.L_x_8) ;  /* 0x00000001094c7547 */ /* 0x000fea000b800000 */
[----:B------:R-:W0:Y:S01]  /*0a10*/  LDC.64 R4, c[0x0][0x388] ;  /* 0x0000e200ff047b82 */ /* 0x000e220000000a00 */
[----:B------:R-:W-:Y:S01]  /*0a20*/  IADD3 R9, PT, PT, R9, UR4, RZ ;  /* 0x0000000409097c10 */ /* 0x000fe2000fffe0ff */
[----:B------:R-:W-:Y:S01]  /*0a30*/  UIADD3 UR5, UPT, UPT, -UR5, URZ, URZ ;  /* 0x000000ff05057290 */ /* 0x000fe2000fffe1ff */
[----:B------:R-:W-:-:S05]  /*0a40*/  IADD3 R11, PT, PT, R8, UR4, RZ ;  /* 0x00000004080b7c10 */ /* 0x000fca000fffe0ff */
[----:B------:R-:W1:Y:S01]  /*0a50*/  LDC.64 R2, c[0x0][0x380] ;  /* 0x0000e000ff027b82 */ /* 0x000e620000000a00 */
[----:B0-----:R-:W-:-:S03]  /*0a60*/  IMAD.WIDE.U32 R4, R9, 0x4, R4 ;  /* 0x0000000409047825 */ /* 0x001fc600078e0004 */
[----:B------:R-:W-:Y:S02]  /*0a70*/  MOV R10, R4 ;  /* 0x00000004000a7202 */ /* 0x000fe40000000f00 */
[----:B------:R-:W-:-:S07]  /*0a80*/  MOV R9, R5 ;  /* 0x0000000500097202 */ /* 0x000fce0000000f00 */
.L_x_13:
[----:B-1----:R-:W-:Y:S01]  /*0a90*/  IMAD.WIDE R4, R11, 0x4, R2 ;  /* 0x000000040b047825 */ /* 0x002fe200078e0202 */
[----:B------:R-:W-:-:S05]  /*0aa0*/  MOV R8, R10 ;  /* 0x0000000a00087202 */ /* 0x000fca0000000f00 */
[----:B------:R-:W2:Y:S04]  /*0ab0*/  LDG.E R5, desc[UR10][R4.64] ;  /* 0x0000000a04057981 */ /* 0x000ea8000c1e1900 */
[----:B------:R0:W2:Y:S01]  /*0ac0*/  LDG.E R6, desc[UR10][R8.64] ;  /* 0x0000000a08067981 */ /* 0x0000a2000c1e1900 */
[----:B------:R-:W-:Y:S01]  /*0ad0*/  UIADD3 UR5, UPT, UPT, UR5, 0x1, URZ ;  /* 0x0000000105057890 */ /* 0x000fe2000fffe0ff */
[----:B------:R-:W-:Y:S02]  /*0ae0*/  IADD3 R10, P0, PT, R10, 0x4, RZ ;  /* 0x000000040a0a7810 */ /* 0x000fe40007f1e0ff */
[----:B------:R-:W-:Y:S01]  /*0af0*/  IADD3 R11, PT, PT, R11, 0x1, RZ ;  /* 0x000000010b0b7810 */ /* 0x000fe20007ffe0ff */
[----:B------:R-:W-:Y:S01]  /*0b00*/  UISETP.NE.AND UP0, UPT, UR5, URZ, UPT ;  /* 0x000000ff0500728c */ /* 0x000fe2000bf05270 */
[----:B0-----:R-:W-:Y:S01]  /*0b10*/  IADD3.X R9, PT, PT, RZ, R9, RZ, P0, !PT ;  /* 0x00000009ff097210 */ /* 0x001fe200007fe4ff */
[----:B--2---:R-:W-:-:S07]  /*0b20*/  FFMA R14, R5, R6, R14 ;  /* 0x00000006050e7223 */ /* 0x004fce000000000e */
[----:B------:R-:W-:Y:S05]  /*0b30*/  BRA.U UP0, `(.L_x_13) ;  /* 0xfffffffd00d47547 */ /* 0x000fea000b83ffff */
.L_x_8:
[----:B------:R-:W0:Y:S01]  /*0b40*/  LDC.64 R2, c[0x0][0x390] ;  /* 0x0000e400ff027b82 */ /* 0x000e220000000a00 */
[----:B------:R-:W-:-:S04]  /*0b50*/  IMAD R7, R0, UR12, R7 ;  /* 0x0000000c00077c24 */ /* 0x000fc8000f8e0207 */
[----:B0-----:R-:W-:-:S05]  /*0b60*/  IMAD.WIDE R2, R7, 0x4, R2 ;  /* 0x0000000407027825 */ /* 0x001fca00078e0202 */
[----:B------:R-:W-:Y:S01]  /*0b70*/  STG.E desc[UR10][R2.64], R14 ;  /* 0x0000000e02007986 */ /* 0x000fe2000c10190a */
[----:B------:R-:W-:Y:S05]  /*0b80*/  EXIT ;  /* 0x000000000000794d */ /* 0x000fea0003800000 */
.L_x_14:
        /* <DEDUP_REMOVED lines=15> */
.L_x_38:


//--------------------- .text._Z45multiplyMatrixGPUByBlocksThreads1DNonMultiplePfS_S_i --------------------------
	.section	.text._Z45multiplyMatrixGPUByBlocksThreads1DNonMultiplePfS_S_i,"ax",@progbits
	.align	128
        .global         _Z45multiplyMatrixGPUByBlocksThreads1DNonMultiplePfS_S_i
        .type           _Z45multiplyMatrixGPUByBlocksThreads1DNonMultiplePfS_S_i,@function
        .size           _Z45multiplyMatrixGPUByBlocksThreads1DNonMultiplePfS_S_i,(.L_x_39 - _Z45multiplyMatrixGPUByBlocksThreads1DNonMultiplePfS_S_i)
        .other          _Z45multiplyMatrixGPUByBlocksThreads1DNonMultiplePfS_S_i,@"STO_CUDA_ENTRY STV_DEFAULT"
_Z45multiplyMatrixGPUByBlocksThreads1DNonMultiplePfS_S_i:
.text._Z45multiplyMatrixGPUByBlocksThreads1DNonMultiplePfS_S_i:
[----:B------:R-:W-:Y:S01]  /*0000*/  LDC R1, c[0x0][0x37c] ;  /* 0x0000df00ff017b82 */ /* 0x000fe20000000800 */
[----:B------:R-:W0:Y:S07]  /*0010*/  S2R R0, SR_TID.X ;  /* 0x0000000000007919 */ /* 0x000e2e0000002100 */
[----:B------:R-:W0:Y:S01]  /*0020*/  S2UR UR4, SR_CTAID.Y ;  /* 0x00000000000479c3 */ /* 0x000e220000002600 */
[----:B------:R-:W1:Y:S07]  /*0030*/  LDCU UR7, c[0x0][0x398] ;  /* 0x00007300ff0777ac */ /* 0x000e6e0008000800 */
[----:B------:R-:W0:Y:S02]  /*0040*/  LDC R3, c[0x0][0x360] ;  /* 0x0000d800ff037b82 */ /* 0x000e240000000800 */
[----:B0-----:R-:W-:-:S05]  /*0050*/  IMAD R0, R3, UR4, R0 ;  /* 0x0000000403007c24 */ /* 0x001fca000f8e0200 */
[----:B-1----:R-:W-:-:S13]  /*0060*/  ISETP.GE.AND P0, PT, R0, UR7, PT ;  /* 0x0000000700007c0c */ /* 0x002fda000bf06270 */
[----:B------:R-:W-:Y:S05]  /*0070*/  @P0 EXIT ;  /* 0x000000000000094d */ /* 0x000fea0003800000 */
[----:B------:R-:W0:Y:S01]  /*0080*/  S2R R7, SR_CTAID.X ;  /* 0x0000000000077919 */ /* 0x000e220000002500 */
[----:B------:R-:W-:Y:S01]  /*0090*/  UISETP.GE.U32.AND UP0, UPT, UR7, 0x10, UPT ;  /* 0x000000100700788c */ /* 0x000fe2000bf06070 */
[----:B------:R-:W-:Y:S02]  /*00a0*/  HFMA2 R14, -RZ, RZ, 0, 0 ;  /* 0x00000000ff0e7431 */ /* 0x000fe400000001ff */
[----:B------:R-:W-:Y:S01]  /*00b0*/  IMAD R6, R0, UR7, RZ ;  /* 0x0000000700067c24 */ /* 0x000fe2000f8e02ff */
[----:B------:R-:W-:Y:S01]  /*00c0*/  ULOP3.LUT UR5, UR7, 0xf, URZ, 0xc0, !UPT ;  /* 0x0000000f07057892 */ /* 0x000fe2000f8ec0ff */
[----:B------:R-:W-:Y:S01]  /*00d0*/  UMOV UR4, URZ ;  /* 0x000000ff00047c82 */ /* 0x000fe20008000000 */
[----:B------:R-:W1:Y:S01]  /*00e0*/  LDCU.64 UR8, c[0x0][0x358] ;  /* 0x00006b00ff0877ac */ /* 0x000e620008000a00 */
[----:B0-----:R-:W-:Y:S02]  /*00f0*/  IMAD R7, R7, UR7, RZ ;  /* 0x0000000707077c24 */ /* 0x001fe4000f8e02ff */
[----:B-1----:R-:W-:Y:S07]  /*0100*/  BRA.U !UP0, `(.L_x_15) ;  /* 0x0000000508087547 */ /* 0x002fee000b800000 */
[----:B------:R-:W0:Y:S01]  /*0110*/  LDC.64 R2, c[0x0][0x380] ;  /* 0x0000e000ff027b82 */ /* 0x000e220000000a00 */
[----:B------:R-:W-:Y:S01]  /*0120*/  ULOP3.LUT UR4, UR7, 0x7ffffff0, URZ, 0xc0, !UPT ;  /* 0x7ffffff007047892 */ /* 0x000fe2000f8ec0ff */
[----:B------:R-:W-:-:S03]  /*0130*/  MOV R14, RZ ;  /* 0x000000ff000e7202 */ /* 0x000fc60000000f00 */
[----:B------:R-:W-:-:S03]  /*0140*/  UIADD3 UR6, UPT, UPT, -UR4, URZ, URZ ;  /* 0x000000ff04067290 */ /* 0x000fc6000fffe1ff */
[----:B------:R-:W1:Y:S01]  /*0150*/  LDC.64 R4, c[0x0][0x388] ;  /* 0x0000e200ff047b82 */ /* 0x000e620000000a00 */
[----:B0-----:R-:W-:-:S03]  /*0160*/  IMAD.WIDE.U32 R2, R7, 0x4, R2 ;  /* 0x0000000407027825 */ /* 0x001fc600078e0002 */
[----:B------:R-:W-:Y:S01]  /*0170*/  IADD3 R2, P0, PT, R2, 0x20, RZ ;  /* 0x0000002002027810 */ /* 0x000fe20007f1e0ff */
[----:B-1----:R-:W-:-:S03]  /*0180*/  IMAD.WIDE.U32 R4, R6, 0x4, R4 ;  /* 0x0000000406047825 */ /* 0x002fc600078e0004 */
[----:B------:R-:W-:Y:S02]  /*0190*/  IADD3.X R3, PT, PT, RZ, R3, RZ, P0, !PT ;  /* 0x00000003ff037210 */ /* 0x000fe400007fe4ff */
[----:B------:R-:W-:-:S04]  /*01a0*/  IADD3 R4, P1, PT, R4, 0x20, RZ ;  /* 0x0000002004047810 */ /* 0x000fc80007f3e0ff */
[----:B------:R-:W-:-:S09]  /*01b0*/  IADD3.X R5, PT, PT, RZ, R5, RZ, P1, !PT ;  /* 0x00000005ff057210 */ /* 0x000fd20000ffe4ff */
.L_x_16:
[----:B------:R-:W2:Y:S04]  /*01c0*/  LDG.E R15, desc[UR8][R2.64+-0x20] ;  /* 0xffffe008020f7981 */ /* 0x000ea8000c1e1900 */
        /* <DEDUP_REMOVED lines=22> */
[----:B------:R-:W4:Y:S04]  /*0330*/  LDG.E R18, desc[UR8][R2.64+0x8] ;  /* 0x0000080802127981 */ /* 0x000f28000c1e1900 */
[----:B------:R-:W4:Y:S01]  /*0340*/  LDG.E R19, desc[UR8][R4.64+0x8] ;  /* 0x0000080804137981 */ /* 0x000f22000c1e1900 */
[----:B-----5:R-:W-:-:S03]  /*0350*/  FFMA R25, R20, R21, R25 ;  /* 0x0000001514197223 */ /* 0x020fc60000000019 */
        /* <DEDUP_REMOVED lines=11> */
[----:B------:R0:W5:Y:S04]  /*0410*/  LDG.E R8, desc[UR8][R2.64+0x1c] ;  /* 0x00001c0802087981 */ /* 0x000168000c1e1900 */
[----:B------:R1:W5:Y:S01]  /*0420*/  LDG.E R11, desc[UR8][R4.64+0x1c] ;  /* 0x00001c08040b7981 */ /* 0x000362000c1e1900 */
[----:B------:R-:W-:Y:S01]  /*0430*/  FFMA R9, R10, R9, R27 ;  /* 0x000000090a097223 */ /* 0x000fe2000000001b */
[----:B------:R-:W-:-:S04]  /*0440*/  UIADD3 UR6, UPT, UPT, UR6, 0x10, URZ ;  /* 0x0000001006067890 */ /* 0x000fc8000fffe0ff */
[----:B------:R-:W-:Y:S01]  /*0450*/  UISETP.NE.AND UP0, UPT, UR6, URZ, UPT ;  /* 0x000000ff0600728c */ /* 0x000fe2000bf05270 */
[----:B0-----:R-:W-:Y:S02]  /*0460*/  IADD3 R2, P0, PT, R2, 0x40, RZ ;  /* 0x0000004002027810 */ /* 0x001fe40007f1e0ff */
[----:B-1----:R-:W-:Y:S02]  /*0470*/  IADD3 R4, P1, PT, R4, 0x40, RZ ;  /* 0x0000004004047810 */ /* 0x002fe40007f3e0ff */
[----:B------:R-:W-:Y:S02]  /*0480*/  IADD3.X R3, PT, PT, RZ, R3, RZ, P0, !PT ;  /* 0x00000003ff037210 */ /* 0x000fe400007fe4ff */
        /* <DEDUP_REMOVED lines=10> */
.L_x_15:
[----:B------:R-:W-:-:S09]  /*0530*/  UISETP.NE.AND UP0, UPT, UR5, URZ, UPT ;  /* 0x000000ff0500728c */ /* 0x000fd2000bf05270 */
[----:B------:R-:W-:Y:S05]  /*0540*/  BRA.U !UP0, `(.L_x_17) ;  /* 0x0000000508a07547 */ /* 0x000fea000b800000 */
[----:B------:R-:W-:Y:S02]  /*0550*/  UISETP.GE.U32.AND UP0, UPT, UR5, 0x8, UPT ;  /* 0x000000080500788c */ /* 0x000fe4000bf06070 */
[----:B------:R-:W-:-:S04]  /*0560*/  ULOP3.LUT UR6, UR7, 0x7, URZ, 0xc0, !UPT ;  /* 0x0000000707067892 */ /* 0x000fc8000f8ec0ff */
[----:B------:R-:W-:-:S03]  /*0570*/  UISETP.NE.AND UP1, UPT, UR6, URZ, UPT ;  /* 0x000000ff0600728c */ /* 0x000fc6000bf25270 */
[----:B------:R-:W-:Y:S08]  /*0580*/  BRA.U !UP0, `(.L_x_18) ;  /* 0x0000000108a47547 */ /* 0x000ff0000b800000 */
[----:B------:R-:W0:Y:S01]  /*0590*/  LDC.64 R10, c[0x0][0x380] ;  /* 0x0000e000ff0a7b82 */ /* 0x000e220000000a00 */
[C---:B------:R-:W-:Y:S02]  /*05a0*/  IADD3 R13, PT, PT, R7.reuse, UR4, RZ ;  /* 0x00000004070d7c10 */ /* 0x040fe4000fffe0ff */
[----:B------:R-:W-:Y:S02]  /*05b0*/  IADD3 R17, P0, PT, R7, UR4, RZ ;  /* 0x0000000407117c10 */ /* 0x000fe4000ff1e0ff */
[C---:B------:R-:W-:Y:S02]  /*05c0*/  IADD3 R12, P1, PT, R6.reuse, UR4, RZ ;  /* 0x00000004060c7c10 */ /* 0x040fe4000ff3e0ff */
[----:B------:R-:W-:Y:S01]  /*05d0*/  IADD3 R15, PT, PT, R6, UR4, RZ ;  /* 0x00000004060f7c10 */ /* 0x000fe2000fffe0ff */
[----:B------:R-:W1:Y:S01]  /*05e0*/  LDC.64 R2, c[0x0][0x380] ;  /* 0x0000e000ff027b82 */ /* 0x000e620000000a00 */
[----:B------:R-:W-:Y:S02]  /*05f0*/  IADD3.X R18, PT, PT, RZ, RZ, RZ, P0, !PT ;  /* 0x000000ffff127210 */ /* 0x000fe400007fe4ff */
[----:B------:R-:W-:-:S05]  /*0600*/  IADD3.X R16, PT, PT, RZ, RZ, RZ, P1, !PT ;  /* 0x000000ffff107210 */ /* 0x000fca0000ffe4ff */
[----:B------:R-:W2:Y:S08]  /*0610*/  LDC.64 R4, c[0x0][0x388] ;  /* 0x0000e200ff047b82 */ /* 0x000eb00000000a00 */
[----:B------:R-:W3:Y:S01]  /*0620*/  LDC.64 R8, c[0x0][0x388] ;  /* 0x0000e200ff087b82 */ /* 0x000ee20000000a00 */
[----:B0-----:R-:W-:-:S06]  /*0630*/  IMAD.WIDE.U32 R10, R13, 0x4, R10 ;  /* 0x000000040d0a7825 */ /* 0x001fcc00078e000a */
[----:B------:R-:W4:Y:S01]  /*0640*/  LDG.E R11, desc[UR8][R10.64] ;  /* 0x000000080a0b7981 */ /* 0x000f22000c1e1900 */
[----:B-1----:R-:W-:-:S04]  /*0650*/  LEA R2, P0, R17, R2, 0x2 ;  /* 0x0000000211027211 */ /* 0x002fc800078010ff */
[----:B------:R-:W-:Y:S02]  /*0660*/  LEA.HI.X R3, R17, R3, R18, 0x2, P0 ;  /* 0x0000000311037211 */ /* 0x000fe400000f1412 */
[----:B--2---:R-:W-:-:S03]  /*0670*/  LEA R4, P1, R12, R4, 0x2 ;  /* 0x000000040c047211 */ /* 0x004fc600078210ff */
[----:B------:R-:W2:Y:S01]  /*0680*/  LDG.E R18, desc[UR8][R2.64+0x8] ;  /* 0x0000080802127981 */ /* 0x000ea2000c1e1900 */
[----:B------:R-:W-:-:S03]  /*0690*/  LEA.HI.X R5, R12, R5, R16, 0x2, P1 ;  /* 0x000000050c057211 */ /* 0x000fc600008f1410 */
[----:B------:R-:W5:Y:S01]  /*06a0*/  LDG.E R20, desc[UR8][R2.64+0xc] ;  /* 0x00000c0802147981 */ /* 0x000f62000c1e1900 */
[----:B---3--:R-:W-:-:S03]  /*06b0*/  IMAD.WIDE.U32 R8, R15, 0x4, R8 ;  /* 0x000000040f087825 */ /* 0x008fc600078e0008 */
[----:B------:R-:W3:Y:S04]  /*06c0*/  LDG.E R16, desc[UR8][R2.64+0x4] ;  /* 0x0000040802107981 */ /* 0x000ee8000c1e1900 */
[----:B------:R-:W4:Y:S04]  /*06d0*/  LDG.E R12, desc[UR8][R8.64] ;  /* 0x00000008080c7981 */ /* 0x000f28000c1e1900 */
[----:B------:R-:W3:Y:S04]  /*06e0*/  LDG.E R13, desc[UR8][R4.64+0x4] ;  /* 0x00000408040d7981 */ /* 0x000ee8000c1e1900 */
[----:B------:R-:W2:Y:S04]  /*06f0*/  LDG.E R15, desc[UR8][R4.64+0x8] ;  /* 0x00000808040f7981 */ /* 0x000ea8000c1e1900 */
        /* <DEDUP_REMOVED lines=10> */
[----:B----4-:R-:W-:-:S04]  /*07a0*/  FFMA R11, R11, R12, R14 ;  /* 0x0000000c0b0b7223 */ /* 0x010fc8000000000e */
[----:B---3--:R-:W-:-:S04]  /*07b0*/  FFMA R11, R16, R13, R11 ;  /* 0x0000000d100b7223 */ /* 0x008fc8000000000b */
[----:B--2---:R-:W-:-:S04]  /*07c0*/  FFMA R11, R18, R15, R11 ;  /* 0x0000000f120b7223 */ /* 0x004fc8000000000b */
[----:B-----5:R-:W-:-:S04]  /*07d0*/  FFMA R11, R20, R17, R11 ;  /* 0x00000011140b7223 */ /* 0x020fc8000000000b */
[----:B------:R-:W-:-:S04]  /*07e0*/  FFMA R11, R22, R19, R11 ;  /* 0x00000013160b7223 */ /* 0x000fc8000000000b */
[----:B------:R-:W-:-:S04]  /*07f0*/  FFMA R11, R24, R10, R11 ;  /* 0x0000000a180b7223 */ /* 0x000fc8000000000b */
[----:B------:R-:W-:-:S04]  /*0800*/  FFMA R8, R8, R9, R11 ;  /* 0x0000000908087223 */ /* 0x000fc8000000000b */
[----:B------:R-:W-:-:S07]  /*0810*/  FFMA R14, R21, R23, R8 ;  /* 0x00000017150e7223 */ /* 0x000fce0000000008 */
.L_x_18:
[----:B------:R-:W-:Y:S05]  /*0820*/  BRA.U !UP1, `(.L_x_17) ;  /* 0x0000000109e87547 */ /* 0x000fea000b800000 */
[----:B------:R-:W-:Y:S02]  /*0830*/  UISETP.GE.U32.AND UP0, UPT, UR6, 0x4, UPT ;  /* 0x000000040600788c */ /* 0x000fe4000bf06070 */
[----:B------:R-:W-:-:S04]  /*0840*/  ULOP3.LUT UR5, UR7, 0x3, URZ, 0xc0, !UPT ;  /* 0x0000000307057892 */ /* 0x000fc8000f8ec0ff */
[----:B------:R-:W-:-:S03]  /*0850*/  UISETP.NE.AND UP1, UPT, UR5, URZ, UPT ;  /* 0x000000ff0500728c */ /* 0x000fc6000bf25270 */
[----:B------:R-:W-:Y:S08]  /*0860*/  BRA.U !UP0, `(.L_x_19) ;  /* 0x0000000108747547 */ /* 0x000ff0000b800000 */
[----:B------:R-:W0:Y:S01]  /*0870*/  LDC.64 R10, c[0x0][0x380] ;  /* 0x0000e000ff0a7b82 */ /* 0x000e220000000a00 */
[C---:B------:R-:W-:Y:S02]  /*0880*/  IADD3 R12, P0, PT, R7.reuse, UR4, RZ ;  /* 0x00000004070c7c10 */ /* 0x040fe4000ff1e0ff */
[----:B------:R-:W-:Y:S02]  /*0890*/  IADD3 R13, PT, PT, R7, UR4, RZ ;  /* 0x00000004070d7c10 */ /* 0x000fe4000fffe0ff */
[C---:B------:R-:W-:Y:S01]  /*08a0*/  IADD3 R15, PT, PT, R6.reuse, UR4, RZ ;  /* 0x00000004060f7c10 */ /* 0x040fe2000fffe0ff */
[----:B------:R-:W-:Y:S01]  /*08b0*/  IMAD.X R16, RZ, RZ, RZ, P0 ;  /* 0x000000ffff107224 */ /* 0x000fe200000e06ff */
[----:B------:R-:W-:Y:S01]  /*08c0*/  IADD3 R17, P1, PT, R6, UR4, RZ ;  /* 0x0000000406117c10 */ /* 0x000fe2000ff3e0ff */
[----:B------:R-:W1:Y:S03]  /*08d0*/  LDC.64 R8, c[0x0][0x388] ;  /* 0x0000e200ff087b82 */ /* 0x000e660000000a00 */
[----:B------:R-:W-:-:S05]  /*08e0*/  IADD3.X R18, PT, PT, RZ, RZ, RZ, P1, !PT ;  /* 0x000000ffff127210 */ /* 0x000fca0000ffe4ff */
[----:B------:R-:W2:Y:S08]  /*08f0*/  LDC.64 R2, c[0x0][0x380] ;  /* 0x0000e000ff027b82 */ /* 0x000eb00000000a00 */
[----:B------:R-:W3:Y:S01]  /*0900*/  LDC.64 R4, c[0x0][0x388] ;  /* 0x0000e200ff047b82 */ /* 0x000ee20000000a00 */
[----:B0-----:R-:W-:-:S06]  /*0910*/  IMAD.WIDE.U32 R10, R13, 0x4, R10 ;  /* 0x000000040d0a7825 */ /* 0x001fcc00078e000a */
[----:B------:R-:W4:Y:S01]  /*0920*/  LDG.E R11, desc[UR8][R10.64] ;  /* 0x000000080a0b7981 */ /* 0x000f22000c1e1900 */
[----:B-1----:R-:W-:-:S06]  /*0930*/  IMAD.WIDE.U32 R8, R15, 0x4, R8 ;  /* 0x000000040f087825 */ /* 0x002fcc00078e0008 */
[----:B------:R-:W4:Y:S01]  /*0940*/  LDG.E R8, desc[UR8][R8.64] ;  /* 0x0000000808087981 */ /* 0x000f22000c1e1900 */
[----:B--2---:R-:W-:-:S04]  /*0950*/  LEA R2, P0, R12, R2, 0x2 ;  /* 0x000000020c027211 */ /* 0x004fc800078010ff */
[----:B------:R-:W-:Y:S02]  /*0960*/  LEA.HI.X R3, R12, R3, R16, 0x2, P0 ;  /* 0x000000030c037211 */ /* 0x000fe400000f1410 */
[----:B---3--:R-:W-:-:S03]  /*0970*/  LEA R4, P1, R17, R4, 0x2 ;  /* 0x0000000411047211 */ /* 0x008fc600078210ff */
[----:B------:R-:W2:Y:S01]  /*0980*/  LDG.E R13, desc[UR8][R2.64+0x4] ;  /* 0x00000408020d7981 */ /* 0x000ea2000c1e1900 */
[----:B------:R-:W-:-:S03]  /*0990*/  LEA.HI.X R5, R17, R5, R18, 0x2, P1 ;  /* 0x0000000511057211 */ /* 0x000fc600008f1412 */
[----:B------:R-:W3:Y:S04]  /*09a0*/  LDG.E R15, desc[UR8][R2.64+0x8] ;  /* 0x00000808020f7981 */ /* 0x000ee8000c1e1900 */
[----:B------:R-:W2:Y:S04]  /*09b0*/  LDG.E R12, desc[UR8][R4.64+0x4] ;  /* 0x00000408040c7981 */ /* 0x000ea8000c1e1900 */
[----:B------:R-:W3:Y:S04]  /*09c0*/  LDG.E R16, desc[UR8][R4.64+0x8] ;  /* 0x0000080804107981 */ /* 0x000ee8000c1e1900 */
[----:B------:R-:W5:Y:S04]  /*09d0*/  LDG.E R17, desc[UR8][R2.64+0xc] ;  /* 0x00000c0802117981 */ /* 0x000f68000c1e1900 */
[----:B------:R-:W5:Y:S01]  /*09e0*/  LDG.E R18, desc[UR8][R4.64+0xc] ;  /* 0x00000c0804127981 */ /* 0x000f62000c1e1900 */
[----:B------:R-:W-:Y:S01]  /*09f0*/  UIADD3 UR4, UPT, UPT, UR4, 0x4, URZ ;  /* 0x0000000404047890 */ /* 0x000fe2000fffe0ff */
[----:B----4-:R-:W-:-:S04]  /*0a00*/  FFMA R14, R11, R8, R14 ;  /* 0x000000080b0e7223 */ /* 0x010fc8000000000e */
[----:B--2---:R-:W-:-:S04]  /*0a10*/  FFMA R12, R13, R12, R14 ;  /* 0x0000000c0d0c7223 */ /* 0x004fc8000000000e */
[----:B---3--:R-:W-:-:S04]  /*0a20*/  FFMA R12, R15, R16, R12 ;  /* 0x000000100f0c7223 */ /* 0x008fc8000000000c */
[----:B-----5:R-:W-:-:S07]  /*0a30*/  FFMA R14, R17, R18, R12 ;  /* 0x00000012110e7223 */ /* 0x020fce000000000c */
.L_x_19:
[----:B------:R-:W-:Y:S05]  /*0a40*/  BRA.U !UP1, `(.L_x_17) ;  /* 0x0000000109607547 */ /* 0x000fea000b800000 */
[----:B------:R-:W0:Y:S01]  /*0a50*/  LDC.64 R2, c[0x0][0x388] ;  /* 0x0000e200ff027b82 */ /* 0x000e220000000a00 */
[----:B------:R-:W-:Y:S01]  /*0a60*/  IADD3 R9, PT, PT, R6, UR4, RZ ;  /* 0x0000000406097c10 */ /* 0x000fe2000fffe0ff */
[----:B------:R-:W-:Y:S01]  /*0a70*/  UIADD3 UR5, UPT, UPT, -UR5, URZ, URZ ;  /* 0x000000ff05057290 */ /* 0x000fe2000fffe1ff */
[----:B------:R-:W-:-:S05]  /*0a80*/  IADD3 R11, PT, PT, R7, UR4, RZ ;  /* 0x00000004070b7c10 */ /* 0x000fca000fffe0ff */
[----:B------:R-:W1:Y:S01]  /*0a90*/  LDC.64 R4, c[0x0][0x380] ;  /* 0x0000e000ff047b82 */ /* 0x000e620000000a00 */
[----:B0-----:R-:W-:-:S03]  /*0aa0*/  IMAD.WIDE.U32 R2, R9, 0x4, R2 ;  /* 0x0000000409027825 */ /* 0x001fc600078e0002 */
[----:B------:R-:W-:Y:S01]  /*0ab0*/  MOV R6, R2 ;  /* 0x0000000200067202 */ /* 0x000fe20000000f00 */
[----:B-1----:R-:W-:Y:S01]  /*0ac0*/  IMAD.WIDE.U32 R4, R11, 0x4, R4 ;  /* 0x000000040b047825 */ /* 0x002fe200078e0004 */
[----:B------:R-:W-:-:S03]  /*0ad0*/  MOV R11, R3 ;  /* 0x00000003000b7202 */ /* 0x000fc60000000f00 */
[----:B------:R-:W-:Y:S01]  /*0ae0*/  IMAD.MOV.U32 R9, RZ, RZ, R5 ;  /* 0x000000ffff097224 */ /* 0x000fe200078e0005 */
[----:B------:R-:W-:-:S07]  /*0af0*/  MOV R2, R4 ;  /* 0x0000000400027202 */ /* 0x000fce0000000f00 */
.L_x_20:
[----:B------:R-:W-:Y:S02]  /*0b00*/  MOV R3, R9 ;  /* 0x0000000900037202 */ /* 0x000fe40000000f00 */
[----:B------:R-:W-:Y:S02]  /*0b10*/  MOV R4, R6 ;  /* 0x0000000600047202 */ /* 0x000fe40000000f00 */
[----:B------:R-:W-:Y:S02]  /*0b20*/  MOV R5, R11 ;  /* 0x0000000b00057202 */ /* 0x000fe40000000f00 */
[----:B------:R0:W2:Y:S04]  /*0b30*/  LDG.E R3, desc[UR8][R2.64] ;  /* 0x0000000802037981 */ /* 0x0000a8000c1e1900 */
[----:B------:R-:W2:Y:S01]  /*0b40*/  LDG.E R4, desc[UR8][R4.64] ;  /* 0x0000000804047981 */ /* 0x000ea2000c1e1900 */
[----:B------:R-:W-:Y:S01]  /*0b50*/  UIADD3 UR5, UPT, UPT, UR5, 0x1, URZ ;  /* 0x0000000105057890 */ /* 0x000fe2000fffe0ff */
[----:B------:R-:W-:-:S03]  /*0b60*/  IADD3 R6, P0, PT, R6, 0x4, RZ ;  /* 0x0000000406067810 */ /* 0x000fc60007f1e0ff */
[----:B------:R-:W-:Y:S01]  /*0b70*/  UISETP.NE.AND UP0, UPT, UR5, URZ, UPT ;  /* 0x000000ff0500728c */ /* 0x000fe2000bf05270 */
[----:B0-----:R-:W-:Y:S02]  /*0b80*/  IADD3 R2, P1, PT, R2, 0x4, RZ ;  /* 0x0000000402027810 */ /* 0x001fe40007f3e0ff */
[----:B------:R-:W-:Y:S02]  /*0b90*/  IADD3.X R11, PT, PT, RZ, R11, RZ, P0, !PT ;  /* 0x0000000bff0b7210 */ /* 0x000fe400007fe4ff */
[----:B------:R-:W-:Y:S01]  /*0ba0*/  IADD3.X R9, PT, PT, RZ, R9, RZ, P1, !PT ;  /* 0x00000009ff097210 */ /* 0x000fe20000ffe4ff */
[----:B--2---:R-:W-:-:S03]  /*0bb0*/  FFMA R14, R3, R4, R14 ;  /* 0x00000004030e7223 */ /* 0x004fc6000000000e */
[----:B------:R-:W-:Y:S05]  /*0bc0*/  BRA.U UP0, `(.L_x_20) ;  /* 0xfffffffd00cc7547 */ /* 0x000fea000b83ffff */
.L_x_17:
[----:B------:R-:W0:Y:S01]  /*0bd0*/  LDC.64 R2, c[0x0][0x390] ;  /* 0x0000e400ff027b82 */ /* 0x000e220000000a00 */
[----:B------:R-:W-:-:S05]  /*0be0*/  IADD3 R7, PT, PT, R0, R7, RZ ;  /* 0x0000000700077210 */ /* 0x000fca0007ffe0ff */
[----:B0-----:R-:W-:-:S05]  /*0bf0*/  IMAD.WIDE.U32 R2, R7, 0x4, R2 ;  /* 0x0000000407027825 */ /* 0x001fca00078e0002 */
[----:B------:R-:W-:Y:S01]  /*0c00*/  STG.E desc[UR8][R2.64], R14 ;  /* 0x0000000e02007986 */ /* 0x000fe2000c101908 */
[----:B------:R-:W-:Y:S05]  /*0c10*/  EXIT ;  /* 0x000000000000794d */ /* 0x000fea0003800000 */
.L_x_21:
        /* <DEDUP_REMOVED lines=14> */
.L_x_39:


//--------------------- .text._Z34multiplyMatrixGPUByBlocksThreads1DPfS_S_i --------------------------
	.section	.text._Z34multiplyMatrixGPUByBlocksThreads1DPfS_S_i,"ax",@progbits
	.align	128
        .global         _Z34multiplyMatrixGPUByBlocksThreads1DPfS_S_i
        .type           _Z34multiplyMatrixGPUByBlocksThreads1DPfS_S_i,@function
        .size           _Z34multiplyMatrixGPUByBlocksThreads1DPfS_S_i,(.L_x_40 - _Z34multiplyMatrixGPUByBlocksThreads1DPfS_S_i)
        .other          _Z34multiplyMatrixGPUByBlocksThreads1DPfS_S_i,@"STO_CUDA_ENTRY STV_DEFAULT"
_Z34multiplyMatrixGPUByBlocksThreads1DPfS_S_i:
.text._Z34multiplyMatrixGPUByBlocksThreads1DPfS_S_i:
[----:B------:R-:W-:Y:S08]  /*0000*/  LDC R1, c[0x0][0x37c] ;  /* 0x0000df00ff017b82 */ /* 0x000ff00000000800 */
[----:B------:R-:W0:Y:S01]  /*0010*/  LDC R0, c[0x0][0x398] ;  /* 0x0000e600ff007b82 */ /* 0x000e220000000800 */
[----:B------:R-:W1:Y:S01]  /*0020*/  S2R R7, SR_TID.X ;  /* 0x0000000000077919 */ /* 0x000e620000002100 */
[----:B------:R-:W2:Y:S01]  /*0030*/  LDCU.64 UR4, c[0x0][0x358] ;  /* 0x00006b00ff0477ac */ /* 0x000ea20008000a00 */
[----:B------:R-:W-:-:S05]  /*0040*/  HFMA2 R10, -RZ, RZ, 0, 0 ;  /* 0x00000000ff0a7431 */ /* 0x000fca00000001ff */
[----:B------:R-:W1:Y:S08]  /*0050*/  S2UR UR7, SR_CTAID.Y ;  /* 0x00000000000779c3 */ /* 0x000e700000002600 */
[----:B------:R-:W1:Y:S01]  /*0060*/  LDC R2, c[0x0][0x360] ;  /* 0x0000d800ff027b82 */ /* 0x000e620000000800 */
[----:B0-----:R-:W-:-:S07]  /*0070*/  ISETP.GE.AND P0, PT, R0, 0x1, PT ;  /* 0x000000010000780c */ /* 0x001fce0003f06270 */
[----:B------:R-:W0:Y:S01]  /*0080*/  S2UR UR6, SR_CTAID.X ;  /* 0x00000000000679c3 */ /* 0x000e220000002500 */
[----:B-1----:R-:W-:-:S05]  /*0090*/  IMAD R7, R2, UR7, R7 ;  /* 0x0000000702077c24 */ /* 0x002fca000f8e0207 */
[----:B--2---:R-:W-:Y:S05]  /*00a0*/  @!P0 BRA `(.L_x_22) ;  /* 0x0000000800d48947 */ /* 0x004fea0003800000 */
[C---:B------:R-:W-:Y:S01]  /*00b0*/  ISETP.GE.U32.AND P1, PT, R0.reuse, 0x10, PT ;  /* 0x000000100000780c */ /* 0x040fe20003f26070 */
[C---:B0-----:R-:W-:Y:S01]  /*00c0*/  IMAD R6, R0.reuse, UR6, RZ ;  /* 0x0000000600067c24 */ /* 0x041fe2000f8e02ff */
[----:B------:R-:W-:Y:S01]  /*00d0*/  LOP3.LUT R22, R0, 0xf, RZ, 0xc0, !PT ;  /* 0x0000000f00167812 */ /* 0x000fe200078ec0ff */
[----:B------:R-:W-:Y:S01]  /*00e0*/  IMAD R8, R7, R0, RZ ;  /* 0x0000000007087224 */ /* 0x000fe200078e02ff */
[----:B------:R-:W-:Y:S01]  /*00f0*/  MOV R9, RZ ;  /* 0x000000ff00097202 */ /* 0x000fe20000000f00 */
[----:B------:R-:W-:Y:S01]  /*0100*/  IMAD.MOV.U32 R10, RZ, RZ, RZ ;  /* 0x000000ffff0a7224 */ /* 0x000fe200078e00ff */
[----:B------:R-:W-:-:S07]  /*0110*/  ISETP.NE.AND P0, PT, R22, RZ, PT ;  /* 0x000000ff1600720c */ /* 0x000fce0003f05270 */
[----:B------:R-:W-:Y:S06]  /*0120*/  @!P1 BRA `(.L_x_23) ;  /* 0x0000000400109947 */ /* 0x000fec0003800000 */
[----:B------:R-:W0:Y:S01]  /*0130*/  LDC.64 R2, c[0x0][0x380] ;  /* 0x0000e000ff027b82 */ /* 0x000e220000000a00 */
[----:B------:R-:W-:Y:S01]  /*0140*/  LOP3.LUT R9, R0, 0x7ffffff0, RZ, 0xc0, !PT ;  /* 0x7ffffff000097812 */ /* 0x000fe200078ec0ff */
[----:B------:R-:W-:-:S03]  /*0150*/  IMAD.MOV.U32 R10, RZ, RZ, RZ ;  /* 0x000000ffff0a7224 */ /* 0x000fc600078e00ff */
[----:B------:R-:W-:-:S03]  /*0160*/  IADD3 R11, PT, PT, -R9, RZ, RZ ;  /* 0x000000ff090b7210 */ /* 0x000fc60007ffe1ff */
[----:B------:R-:W1:Y:S01]  /*0170*/  LDC.64 R4, c[0x0][0x388] ;  /* 0x0000e200ff047b82 */ /* 0x000e620000000a00 */
[----:B0-----:R-:W-:-:S03]  /*0180*/  IMAD.WIDE.U32 R2, R6, 0x4, R2 ;  /* 0x0000000406027825 */ /* 0x001fc600078e0002 */
[----:B------:R-:W-:Y:S01]  /*0190*/  IADD3 R13, P1, PT, R2, 0x20, RZ ;  /* 0x00000020020d7810 */ /* 0x000fe20007f3e0ff */
[----:B-1----:R-:W-:-:S04]  /*01a0*/  IMAD.WIDE.U32 R4, R8, 0x4, R4 ;  /* 0x0000000408047825 */ /* 0x002fc800078e0004 */
[----:B------:R-:W-:Y:S01]  /*01b0*/  IMAD.X R12, RZ, RZ, R3, P1 ;  /* 0x000000ffff0c7224 */ /* 0x000fe200008e0603 */
[----:B------:R-:W-:-:S04]  /*01c0*/  IADD3 R2, P2, PT, R4, 0x20, RZ ;  /* 0x0000002004027810 */ /* 0x000fc80007f5e0ff */
[----:B------:R-:W-:-:S09]  /*01d0*/  IADD3.X R3, PT, PT, RZ, R5, RZ, P2, !PT ;  /* 0x00000005ff037210 */ /* 0x000fd200017fe4ff */
.L_x_24:
[----:B------:R-:W-:Y:S01]  /*01e0*/  MOV R4, R13 ;  /* 0x0000000d00047202 */ /* 0x000fe20000000f00 */
[----:B------:R-:W-:Y:S01]  /*01f0*/  IMAD.MOV.U32 R5, RZ, RZ, R12 ;  /* 0x000000ffff057224 */ /* 0x000fe200078e000c */
[----:B------:R-:W2:Y:S04]  /*0200*/  LDG.E R26, desc[UR4][R2.64+-0x1c] ;  /* 0xffffe404021a7981 */ /* 0x000ea8000c1e1900 */
[----:B------:R-:W3:Y:S04]  /*0210*/  LDG.E R13, desc[UR4][R4.64+-0x20] ;  /* 0xffffe004040d7981 */ /* 0x000ee8000c1e1900 */
[----:B------:R-:W3:Y:S04]  /*0220*/  LDG.E R12, desc[UR4][R2.64+-0x20] ;  /* 0xffffe004020c7981 */ /* 0x000ee8000c1e1900 */
        /* <DEDUP_REMOVED lines=9> */
[----:B------:R-:W5:Y:S01]  /*02c0*/  LDG.E R15, desc[UR4][R2.64+-0x4] ;  /* 0xfffffc04020f7981 */ /* 0x000f62000c1e1900 */
[----:B---3--:R-:W-:-:S03]  /*02d0*/  FFMA R14, R13, R12, R10 ;  /* 0x0000000c0d0e7223 */ /* 0x008fc6000000000a */
[----:B------:R-:W3:Y:S04]  /*02e0*/  LDG.E R10, desc[UR4][R4.64+-0x8] ;  /* 0xfffff804040a7981 */ /* 0x000ee8000c1e1900 */
[----:B------:R-:W3:Y:S01]  /*02f0*/  LDG.E R13, desc[UR4][R2.64+-0x8] ;  /* 0xfffff804020d7981 */ /* 0x000ee2000c1e1900 */
[----:B--2---:R-:W-:-:S03]  /*0300*/  FFMA R27, R17, R26, R14 ;  /* 0x0000001a111b7223 */ /* 0x004fc6000000000e */
[----:B------:R-:W2:Y:S04]  /*0310*/  LDG.E R12, desc[UR4][R4.64+-0x4] ;  /* 0xfffffc04040c7981 */ /* 0x000ea8000c1e1900 */
[----:B------:R-:W2:Y:S04]  /*0320*/  LDG.E R14, desc[UR4][R4.64] ;  /* 0x00000004040e7981 */ /* 0x000ea8000c1e1900 */
[----:B------:R-:W2:Y:S01]  /*0330*/  LDG.E R17, desc[UR4][R2.64] ;  /* 0x0000000402117981 */ /* 0x000ea2000c1e1900 */
[----:B----4-:R-:W-:-:S03]  /*0340*/  FFMA R21, R18, R21, R27 ;  /* 0x0000001512157223 */ /* 0x010fc6000000001b */
[----:B------:R-:W4:Y:S01]  /*0350*/  LDG.E R18, desc[UR4][R4.64+0x4] ;  /* 0x0000040404127981 */ /* 0x000f22000c1e1900 */
[----:B-----5:R-:W-:-:S03]  /*0360*/  FFMA R25, R24, R25, R21 ;  /* 0x0000001918197223 */ /* 0x020fc60000000015 */
        /* <DEDUP_REMOVED lines=13> */
[----:B------:R-:W2:Y:S01]  /*0440*/  LDG.E R15, desc[UR4][R2.64+0x14] ;  /* 0x00001404020f7981 */ /* 0x000ea2000c1e1900 */
[----:B------:R-:W-:-:S03]  /*0450*/  FFMA R27, R14, R17, R25 ;  /* 0x000000110e1b7223 */ /* 0x000fc60000000019 */
[----:B------:R-:W2:Y:S04]  /*0460*/  LDG.E R17, desc[UR4][R4.64+0x18] ;  /* 0x0000180404117981 */ /* 0x000ea8000c1e1900 */
[----:B------:R-:W2:Y:S04]  /*0470*/  LDG.E R14, desc[UR4][R2.64+0x18] ;  /* 0x00001804020e7981 */ /* 0x000ea8000c1e1900 */
[----:B------:R0:W2:Y:S01]  /*0480*/  LDG.E R25, desc[UR4][R2.64+0x1c] ;  /* 0x00001c0402197981 */ /* 0x0000a2000c1e1900 */
[----:B----4-:R-:W-:Y:S01]  /*0490*/  FFMA R21, R18, R21, R27 ;  /* 0x0000001512157223 */ /* 0x010fe2000000001b */
[----:B------:R-:W-:-:S03]  /*04a0*/  IADD3 R11, PT, PT, R11, 0x10, RZ ;  /* 0x000000100b0b7810 */ /* 0x000fc60007ffe0ff */
[----:B-----5:R-:W-:Y:S01]  /*04b0*/  FFMA R21, R20, R23, R21 ;  /* 0x0000001714157223 */ /* 0x020fe20000000015 */
[----:B------:R-:W-:-:S03]  /*04c0*/  ISETP.NE.AND P1, PT, R11, RZ, PT ;  /* 0x000000ff0b00720c */ /* 0x000fc60003f25270 */
[----:B------:R-:W-:Y:S01]  /*04d0*/  FFMA R19, R16, R19, R21 ;  /* 0x0000001310137223 */ /* 0x000fe20000000015 */
[----:B0-----:R-:W-:-:S05]  /*04e0*/  IADD3 R2, P3, PT, R2, 0x40, RZ ;  /* 0x0000004002027810 */ /* 0x001fca0007f7e0ff */
[----:B------:R-:W-:Y:S02]  /*04f0*/  IMAD.X R3, RZ, RZ, R3, P3 ;  /* 0x000000ffff037224 */ /* 0x000fe400018e0603 */
[----:B---3--:R-:W-:-:S04]  /*0500*/  FFMA R13, R10, R13, R19 ;  /* 0x0000000d0a0d7223 */ /* 0x008fc80000000013 */
[----:B--2---:R-:W-:Y:S01]  /*0510*/  FFMA R12, R12, R15, R13 ;  /* 0x0000000f0c0c7223 */ /* 0x004fe2000000000d */
[----:B------:R-:W-:-:S03]  /*0520*/  IADD3 R13, P2, PT, R4, 0x40, RZ ;  /* 0x00000040040d7810 */ /* 0x000fc60007f5e0ff */
[----:B------:R-:W-:Y:S01]  /*0530*/  FFMA R17, R17, R14, R12 ;  /* 0x0000000e11117223 */ /* 0x000fe2000000000c */
[----:B------:R-:W-:-:S03]  /*0540*/  IADD3.X R12, PT, PT, RZ, R5, RZ, P2, !PT ;  /* 0x00000005ff0c7210 */ /* 0x000fc600017fe4ff */
[----:B------:R-:W-:Y:S01]  /*0550*/  FFMA R10, R24, R25, R17 ;  /* 0x00000019180a7223 */ /* 0x000fe20000000011 */
[----:B------:R-:W-:Y:S06]  /*0560*/  @P1 BRA `(.L_x_24) ;  /* 0xfffffffc001c1947 */ /* 0x000fec000383ffff */
.L_x_23:
[----:B------:R-:W-:Y:S05]  /*0570*/  @!P0 BRA `(.L_x_22) ;  /* 0x0000000400a08947 */ /* 0x000fea0003800000 */
[----:B------:R-:W-:Y:S02]  /*0580*/  ISETP.GE.U32.AND P1, PT, R22, 0x8, PT ;  /* 0x000000081600780c */ /* 0x000fe40003f26070 */
[----:B------:R-:W-:-:S04]  /*0590*/  LOP3.LUT R18, R0, 0x7, RZ, 0xc0, !PT ;  /* 0x0000000700127812 */ /* 0x000fc800078ec0ff */
[----:B------:R-:W-:-:S07]  /*05a0*/  ISETP.NE.AND P0, PT, R18, RZ, PT ;  /* 0x000000ff1200720c */ /* 0x000fce0003f05270 */
[----:B------:R-:W-:Y:S06]  /*05b0*/  @!P1 BRA `(.L_x_25) ;  /* 0x0000000000a49947 */ /* 0x000fec0003800000 */
[----:B------:R-:W0:Y:S01]  /*05c0*/  LDC.64 R12, c[0x0][0x388] ;  /* 0x0000e200ff0c7b82 */ /* 0x000e220000000a00 */
[-C--:B------:R-:W-:Y:S02]  /*05d0*/  IADD3 R19, P1, PT, R6, R9.reuse, RZ ;  /* 0x0000000906137210 */ /* 0x080fe40007f3e0ff */
[CC--:B------:R-:W-:Y:S02]  /*05e0*/  IADD3 R23, PT, PT, R8.reuse, R9.reuse, RZ ;  /* 0x0000000908177210 */ /* 0x0c0fe40007ffe0ff */
[-C--:B------:R-:W-:Y:S01]  /*05f0*/  IADD3 R16, P2, PT, R8, R9.reuse, RZ ;  /* 0x0000000908107210 */ /* 0x080fe20007f5e0ff */
[----:B------:R-:W-:Y:S01]  /*0600*/  IMAD.X R20, RZ, RZ, RZ, P1 ;  /* 0x000000ffff147224 */ /* 0x000fe200008e06ff */
[----:B------:R-:W-:Y:S01]  /*0610*/  IADD3 R11, PT, PT, R6, R9, RZ ;  /* 0x00000009060b7210 */ /* 0x000fe20007ffe0ff */
[----:B------:R-:W1:Y:S01]  /*0620*/  LDC.64 R4, c[0x0][0x380] ;  /* 0x0000e000ff047b82 */ /* 0x000e620000000a00 */
[----:B------:R-:W-:-:S07]  /*0630*/  IADD3.X R17, PT, PT, RZ, RZ, RZ, P2, !PT ;  /* 0x000000ffff117210 */ /* 0x000fce00017fe4ff */
        /* <DEDUP_REMOVED lines=11> */
[----:B------:R-:W2:Y:S04]  /*06f0*/  LDG.E R25, desc[UR4][R2.64+0x4] ;  /* 0x0000040402197981 */ /* 0x000ea8000c1e1900 */
[----:B------:R-:W4:Y:S04]  /*0700*/  LDG.E R21, desc[UR4][R14.64] ;  /* 0x000000040e157981 */ /* 0x000f28000c1e1900 */
[----:B------:R-:W5:Y:S04]  /*0710*/  LDG.E R27, desc[UR4][R2.64+0x8] ;  /* 0x00000804021b7981 */ /* 0x000f68000c1e1900 */
[----:B------:R-:W3:Y:S04]  /*0720*/  LDG.E R19, desc[UR4][R4.64+0xc] ;  /* 0x00000c0404137981 */ /* 0x000ee8000c1e1900 */
        /* <DEDUP_REMOVED lines=8> */
[----:B------:R-:W3:Y:S01]  /*07b0*/  LDG.E R22, desc[UR4][R2.64+0x1c] ;  /* 0x00001c0402167981 */ /* 0x000ee2000c1e1900 */
[----:B------:R-:W-:Y:S01]  /*07c0*/  IADD3 R9, PT, PT, R9, 0x8, RZ ;  /* 0x0000000809097810 */ /* 0x000fe20007ffe0ff */
[----:B----4-:R-:W-:-:S04]  /*07d0*/  FFMA R21, R21, R23, R10 ;  /* 0x0000001715157223 */ /* 0x010fc8000000000a */
[----:B--2---:R-:W-:-:S04]  /*07e0*/  FFMA R21, R24, R25, R21 ;  /* 0x0000001918157223 */ /* 0x004fc80000000015 */
[----:B-----5:R-:W-:-:S04]  /*07f0*/  FFMA R26, R26, R27, R21 ;  /* 0x0000001b1a1a7223 */ /* 0x020fc80000000015 */
[----:B---3--:R-:W-:-:S04]  /*0800*/  FFMA R19, R19, R20, R26 ;  /* 0x0000001413137223 */ /* 0x008fc8000000001a */
[----:B------:R-:W-:-:S04]  /*0810*/  FFMA R16, R16, R17, R19 ;  /* 0x0000001110107223 */ /* 0x000fc80000000013 */
[----:B------:R-:W-:-:S04]  /*0820*/  FFMA R14, R13, R14, R16 ;  /* 0x0000000e0d0e7223 */ /* 0x000fc80000000010 */
[----:B------:R-:W-:-:S04]  /*0830*/  FFMA R12, R11, R12, R14 ;  /* 0x0000000c0b0c7223 */ /* 0x000fc8000000000e */
[----:B------:R-:W-:-:S07]  /*0840*/  FFMA R10, R15, R22, R12 ;  /* 0x000000160f0a7223 */ /* 0x000fce000000000c */
.L_x_25:
[----:B------:R-:W-:Y:S05]  /*0850*/  @!P0 BRA `(.L_x_22) ;  /* 0x0000000000e88947 */ /* 0x000fea0003800000 */
[----:B------:R-:W-:Y:S02]  /*0860*/  ISETP.GE.U32.AND P1, PT, R18, 0x4, PT ;  /* 0x000000041200780c */ /* 0x000fe40003f26070 */
[----:B------:R-:W-:-:S04]  /*0870*/  LOP3.LUT R11, R0, 0x3, RZ, 0xc0, !PT ;  /* 0x00000003000b7812 */ /* 0x000fc800078ec0ff */
[----:B------:R-:W-:-:S07]  /*0880*/  ISETP.NE.AND P0, PT, R11, RZ, PT ;  /* 0x000000ff0b00720c */ /* 0x000fce0003f05270 */
[----:B------:R-:W-:Y:S06]  /*0890*/  @!P1 BRA `(.L_x_26) ;  /* 0x0000000000749947 */ /* 0x000fec0003800000 */
[----:B------:R-:W0:Y:S01]  /*08a0*/  LDC.64 R14, c[0x0][0x380] ;  /* 0x0000e000ff0e7b82 */ /* 0x000e220000000a00 */
[-C--:B------:R-:W-:Y:S01]  /*08b0*/  IADD3 R20, P2, PT, R8, R9.reuse, RZ ;  /* 0x0000000908147210 */ /* 0x080fe20007f5e0ff */
[----:B------:R-:W-:Y:S01]  /*08c0*/  IMAD.IADD R17, R6, 0x1, R9 ;  /* 0x0000000106117824 */ /* 0x000fe200078e0209 */
[-C--:B------:R-:W-:Y:S02]  /*08d0*/  IADD3 R19, PT, PT, R8, R9.reuse, RZ ;  /* 0x0000000908137210 */ /* 0x080fe40007ffe0ff */
[----:B------:R-:W-:Y:S01]  /*08e0*/  IADD3 R16, P1, PT, R6, R9, RZ ;  /* 0x0000000906107210 */ /* 0x000fe20007f3e0ff */
[----:B------:R-:W-:Y:S02]  /*08f0*/  IMAD.X R21, RZ, RZ, RZ, P2 ;  /* 0x000000ffff157224 */ /* 0x000fe400010e06ff */
[----:B------:R-:W1:Y:S01]  /*0900*/  LDC.64 R12, c[0x0][0x388] ;  /* 0x0000e200ff0c7b82 */ /* 0x000e620000000a00 */
[----:B------:R-:W-:-:S07]  /*0910*/  IADD3.X R18, PT, PT, RZ, RZ, RZ, P1, !PT ;  /* 0x000000ffff127210 */ /* 0x000fce0000ffe4ff */
        /* <DEDUP_REMOVED lines=16> */
[----:B------:R-:W-:Y:S01]  /*0a20*/  IADD3 R9, PT, PT, R9, 0x4, RZ ;  /* 0x0000000409097810 */ /* 0x000fe20007ffe0ff */
[----:B----4-:R-:W-:-:S04]  /*0a30*/  FFMA R10, R15, R12, R10 ;  /* 0x0000000c0f0a7223 */ /* 0x010fc8000000000a */
[----:B--2---:R-:W-:-:S04]  /*0a40*/  FFMA R10, R17, R16, R10 ;  /* 0x00000010110a7223 */ /* 0x004fc8000000000a */
[----:B---3--:R-:W-:-:S04]  /*0a50*/  FFMA R10, R19, R18, R10 ;  /* 0x00000012130a7223 */ /* 0x008fc8000000000a */
[----:B-----5:R-:W-:-:S07]  /*0a60*/  FFMA R10, R21, R20, R10 ;  /* 0x00000014150a7223 */ /* 0x020fce000000000a */
.L_x_26:
[----:B------:R-:W-:Y:S05]  /*0a70*/  @!P0 BRA `(.L_x_22) ;  /* 0x0000000000608947 */ /* 0x000fea0003800000 */
[----:B------:R-:W0:Y:S01]  /*0a80*/  LDC.64 R2, c[0x0][0x388] ;  /* 0x0000e200ff027b82 */ /* 0x000e220000000a00 */
[----:B------:R-:W-:Y:S01]  /*0a90*/  IADD3 R13, PT, PT, R8, R9, RZ ;  /* 0x00000009080d7210 */ /* 0x000fe20007ffe0ff */
[----:B------:R-:W-:Y:S01]  /*0aa0*/  IMAD.IADD R9, R6, 0x1, R9 ;  /* 0x0000000106097824 */ /* 0x000fe200078e0209 */
[----:B------:R-:W-:-:S05]  /*0ab0*/  IADD3 R11, PT, PT, -R11, RZ, RZ ;  /* 0x000000ff0b0b7210 */ /* 0x000fca0007ffe1ff */
[----:B------:R-:W1:Y:S01]  /*0ac0*/  LDC.64 R4, c[0x0][0x380] ;  /* 0x0000e000ff047b82 */ /* 0x000e620000000a00 */
[----:B0-----:R-:W-:-:S03]  /*0ad0*/  IMAD.WIDE.U32 R2, R13, 0x4, R2 ;  /* 0x000000040d027825 */ /* 0x001fc600078e0002 */
[----:B------:R-:W-:Y:S02]  /*0ae0*/  MOV R6, R2 ;  /* 0x0000000200067202 */ /* 0x000fe40000000f00 */
[----:B------:R-:W-:Y:S01]  /*0af0*/  MOV R13, R3 ;  /* 0x00000003000d7202 */ /* 0x000fe20000000f00 */
[----:B-1----:R-:W-:-:S04]  /*0b00*/  IMAD.WIDE.U32 R4, R9, 0x4, R4 ;  /* 0x0000000409047825 */ /* 0x002fc800078e0004 */
[----:B------:R-:W-:Y:S01]  /*0b10*/  IMAD.MOV.U32 R2, RZ, RZ, R4 ;  /* 0x000000ffff027224 */ /* 0x000fe200078e0004 */
[----:B------:R-:W-:-:S07]  /*0b20*/  MOV R9, R5 ;  /* 0x0000000500097202 */ /* 0x000fce0000000f00 */
.L_x_27:
[----:B------:R-:W-:Y:S01]  /*0b30*/  IMAD.MOV.U32 R3, RZ, RZ, R9 ;  /* 0x000000ffff037224 */ /* 0x000fe200078e0009 */
[----:B------:R-:W-:Y:S02]  /*0b40*/  MOV R4, R6 ;  /* 0x0000000600047202 */ /* 0x000fe40000000f00 */
[----:B------:R-:W-:-:S03]  /*0b50*/  MOV R5, R13 ;  /* 0x0000000d00057202 */ /* 0x000fc60000000f00 */
[----:B------:R0:W2:Y:S04]  /*0b60*/  LDG.E R3, desc[UR4][R2.64] ;  /* 0x0000000402037981 */ /* 0x0000a8000c1e1900 */
[----:B------:R-:W2:Y:S01]  /*0b70*/  LDG.E R4, desc[UR4][R4.64] ;  /* 0x0000000404047981 */ /* 0x000ea2000c1e1900 */
[----:B------:R-:W-:Y:S01]  /*0b80*/  VIADD R11, R11, 0x1 ;  /* 0x000000010b0b7836 */ /* 0x000fe20000000000 */
[----:B------:R-:W-:-:S04]  /*0b90*/  IADD3 R6, P1, PT, R6, 0x4, RZ ;  /* 0x0000000406067810 */ /* 0x000fc80007f3e0ff */
[----:B------:R-:W-:Y:S02]  /*0ba0*/  ISETP.NE.AND P0, PT, R11, RZ, PT ;  /* 0x000000ff0b00720c */ /* 0x000fe40003f05270 */
[----:B0-----:R-:W-:Y:S02]  /*0bb0*/  IADD3 R2, P2, PT, R2, 0x4, RZ ;  /* 0x0000000402027810 */ /* 0x001fe40007f5e0ff */
[----:B------:R-:W-:Y:S02]  /*0bc0*/  IADD3.X R13, PT, PT, RZ, R13, RZ, P1, !PT ;  /* 0x0000000dff0d7210 */ /* 0x000fe40000ffe4ff */
[----:B------:R-:W-:Y:S01]  /*0bd0*/  IADD3.X R9, PT, PT, RZ, R9, RZ, P2, !PT ;  /* 0x00000009ff097210 */ /* 0x000fe200017fe4ff */
[----:B--2---:R-:W-:-:S06]  /*0be0*/  FFMA R10, R3, R4, R10 ;  /* 0x00000004030a7223 */ /* 0x004fcc000000000a */
[----:B------:R-:W-:Y:S05]  /*0bf0*/  @P0 BRA `(.L_x_27) ;  /* 0xfffffffc00cc0947 */ /* 0x000fea000383ffff */
.L_x_22:
[----:B------:R-:W1:Y:S01]  /*0c00*/  LDC.64 R2, c[0x0][0x390] ;  /* 0x0000e400ff027b82 */ /* 0x000e620000000a00 */
[----:B0-----:R-:W-:-:S04]  /*0c10*/  IMAD R7, R0, UR6, R7 ;  /* 0x0000000600077c24 */ /* 0x001fc8000f8e0207 */
[----:B-1----:R-:W-:-:S05]  /*0c20*/  IMAD.WIDE R2, R7, 0x4, R2 ;  /* 0x0000000407027825 */ /* 0x002fca00078e0202 */
[----:B------:R-:W-:Y:S01]  /*0c30*/  STG.E desc[UR4][R2.64], R10 ;  /* 0x0000000a02007986 */ /* 0x000fe2000c101904 */
[----:B------:R-:W-:Y:S05]  /*0c40*/  EXIT ;  /* 0x000000000000794d */ /* 0x000fea0003800000 */
.L_x_28:
        /* <DEDUP_REMOVED lines=11> */
.L_x_40:


//--------------------- .text._Z25multiplyMatrixGPUByBlocksPfS_S_i --------------------------
	.section	.text._Z25multiplyMatrixGPUByBlocksPfS_S_i,"ax",@progbits
	.align	128
        .global         _Z25multiplyMatrixGPUByBlocksPfS_S_i
        .type           _Z25multiplyMatrixGPUByBlocksPfS_S_i,@function
        .size           _Z25multiplyMatrixGPUByBlocksPfS_S_i,(.L_x_41 - _Z25multiplyMatrixGPUByBlocksPfS_S_i)
        .other          _Z25multiplyMatrixGPUByBlocksPfS_S_i,@"STO_CUDA_ENTRY STV_DEFAULT"
_Z25multiplyMatrixGPUByBlocksPfS_S_i:
.text._Z25multiplyMatrixGPUByBlocksPfS_S_i:
[----:B------:R-:W-:Y:S08]  /*0000*/  LDC R1, c[0x0][0x37c] ;  /* 0x0000df00ff017b82 */ /* 0x000ff00000000800 */
[----:B------:R-:W0:Y:S01]  /*0010*/  LDC R0, c[0x0][0x398] ;  /* 0x0000e600ff007b82 */ /* 0x000e220000000800 */
[----:B------:R-:W1:Y:S01]  /*0020*/  S2R R7, SR_CTAID.Y ;  /* 0x0000000000077919 */ /* 0x000e620000002600 */
[----:B------:R-:W2:Y:S01]  /*0030*/  LDCU.64 UR4, c[0x0][0x358] ;  /* 0x00006b00ff0477ac */ /* 0x000ea20008000a00 */
[----:B------:R-:W-:-:S05]  /*0040*/  HFMA2 R10, -RZ, RZ, 0, 0 ;  /* 0x00000000ff0a7431 */ /* 0x000fca00000001ff */
[----:B------:R-:W3:Y:S01]  /*0050*/  S2UR UR6, SR_CTAID.X ;  /* 0x00000000000679c3 */ /* 0x000ee20000002500 */
[----:B0-----:R-:W-:-:S13]  /*0060*/  ISETP.GE.AND P0, PT, R0, 0x1, PT ;  /* 0x000000010000780c */ /* 0x001fda0003f06270 */
[----:B-123--:R-:W-:Y:S05]  /*0070*/  @!P0 BRA `(.L_x_29) ;  /* 0x0000000800d48947 */ /* 0x00efea0003800000 */
[C---:B------:R-:W-:Y:S01]  /*0080*/  ISETP.GE.U32.AND P1, PT, R0.reuse, 0x10, PT ;  /* 0x000000100000780c */ /* 0x040fe20003f26070 */
[C---:B------:R-:W-:Y:S01]  /*0090*/  IMAD R6, R0.reuse, UR6, RZ ;  /* 0x0000000600067c24 */ /* 0x040fe2000f8e02ff */
        /* <DEDUP_REMOVED lines=17> */
.L_x_31:
        /* <DEDUP_REMOVED lines=57> */
.L_x_30:
        /* <DEDUP_REMOVED lines=46> */
.L_x_32:
        /* <DEDUP_REMOVED lines=34> */
.L_x_33:
        /* <DEDUP_REMOVED lines=12> */
.L_x_34:
        /* <DEDUP_REMOVED lines=13> */
.L_x_29:
[----:B------:R-:W0:Y:S01]  /*0bd0*/  LDC.64 R2, c[0x0][0x390] ;  /* 0x0000e400ff027b82 */ /* 0x000e220000000a00 */
[----:B------:R-:W-:-:S04]  /*0be0*/  IMAD R7, R0, UR6, R7 ;  /* 0x0000000600077c24 */ /* 0x000fc8000f8e0207 */
[----:B0-----:R-:W-:-:S05]  /*0bf0*/  IMAD.WIDE R2, R7, 0x4, R2 ;  /* 0x0000000407027825 */ /* 0x001fca00078e0202 */
[----:B------:R-:W-:Y:S01]  /*0c00*/  STG.E desc[UR4][R2.64], R10 ;  /* 0x0000000a02007986 */ /* 0x000fe2000c101904 */
[----:B------:R-:W-:Y:S05]  /*0c10*/  EXIT ;  /* 0x000000000000794d */ /* 0x000fea0003800000 */
.L_x_35:
        /* <DEDUP_REMOVED lines=14> */
.L_x_41:


//--------------------- .nv.shared.reserved.0     --------------------------
	.section	.nv.shared.reserved.0,"aw",@nobits
	.weak		__nv_reservedSMEM_offset_0_alias
	.size		__nv_reservedSMEM_offset_0_alias, 0, 64
	.other		__nv_reservedSMEM_offset_0_alias,@"STO_CUDA_RESERVED_SHARED STV_DEFAULT"
__nv_reservedSMEM_offset_0_alias:
	.zero		0
	.zero		64


//--------------------- .nv.constant0._Z57multiplyMatrixGPUByBlocksThreads2DNonMultipleSharedMemoryPfS_S_i --------------------------
	.section	.nv.constant0._Z57multiplyMatrixGPUByBlocksThreads2DNonMultipleSharedMemoryPfS_S_i,"a",@progbits
	.sectionflags	@""
	.align	4
.nv.constant0._Z57multiplyMatrixGPUByBlocksThreads2DNonMultipleSharedMemoryPfS_S_i:
	.zero		924


//--------------------- .nv.constant0._Z45multiplyMatrixGPUByBlocksThreads2DNonMultiplePfS_S_i --------------------------
	.section	.nv.constant0._Z45multiplyMatrixGPUByBlocksThreads2DNonMultiplePfS_S_i,"a",@progbits
	.sectionflags	@""
	.align	4
.nv.constant0._Z45multiplyMatrixGPUByBlocksThreads2DNonMultiplePfS_S_i:
	.zero		924


//--------------------- .nv.constant0._Z34multiplyMatrixGPUByBlocksThreads2DPfS_S_i --------------------------
	.section	.nv.constant0._Z34multiplyMatrixGPUByBlocksThreads2DPfS_S_i,"a",@progbits
	.sectionflags	@""
	.align	4
.nv.constant0._Z34multiplyMatrixGPUByBlocksThreads2DPfS_S_i:
	.zero		924


//--------------------- .nv.constant0._Z45multiplyMatrixGPUByBlocksThreads1DNonMultiplePfS_S_i --------------------------
	.section	.nv.constant0._Z45multiplyMatrixGPUByBlocksThreads1DNonMultiplePfS_S_i,"a",@progbits
	.sectionflags	@""
	.align	4
.nv.constant0._Z45multiplyMatrixGPUByBlocksThreads1DNonMultiplePfS_S_i:
	.zero		924


//--------------------- .nv.constant0._Z34multiplyMatrixGPUByBlocksThreads1DPfS_S_i --------------------------
	.section	.nv.constant0._Z34multiplyMatrixGPUByBlocksThreads1DPfS_S_i,"a",@progbits
	.sectionflags	@""
	.align	4
.nv.constant0._Z34multiplyMatrixGPUByBlocksThreads1DPfS_S_i:
	.zero		924


//--------------------- .nv.constant0._Z25multiplyMatrixGPUByBlocksPfS_S_i --------------------------
	.section	.nv.constant0._Z25multiplyMatrixGPUByBlocksPfS_S_i,"a",@progbits
	.sectionflags	@""
	.align	4
.nv.constant0._Z25multiplyMatrixGPUByBlocksPfS_S_i:
	.zero		924


//--------------------- SYMBOLS --------------------------

	.type		.nv.reservedSmem.offset0,@object
	.size		.nv.reservedSmem.offset0,0x4
